	.target	sm_90a

	.elftype	@"ET_EXEC"


//--------------------- .note.nv.tkinfo           --------------------------
	.section	.note.nv.tkinfo,"",@"SHT_NOTE"
	.sectionflags	@"SHF_NOTE_NV_TKINFO"
	.tkinfo
        /*0018*/ 	.word	0x00000002
        /*0030*/ 	.string	""
        /*0030*/ 	.string	"ptxas"
        /*0030*/ 	.string	"Cuda compilation tools, release 13.0, V13.0.88"
        /*0030*/ 	.string	"Build cuda_13.0.r13.0/compiler.36424714_0"
        /*0030*/ 	.string	"-arch sm_90a -m 64 "



//--------------------- .note.nv.cuinfo           --------------------------
	.section	.note.nv.cuinfo,"",@"SHT_NOTE"
	.sectionflags	@"SHF_NOTE_NV_CUINFO"
        /*0018*/ 	.short	0x0002
        /*001a*/ 	.short	0x005a
        /*001c*/ 	.short	0x0082
	.zero		2


//--------------------- .nv.info                  --------------------------
	.section	.nv.info,"",@"SHT_CUDA_INFO"
	.align	4


	//----- nvinfo : EIATTR_REGCOUNT
	.align		4
        /*0000*/ 	.byte	0x04, 0x2f
        /*0002*/ 	.short	(.L_12 - .L_11)
	.align		4
.L_11:
        /*0004*/ 	.word	index@(_ZN7cutlass13device_kernelINS_4conv6kernel13ConvUniversalINS1_16ConvProblemShapeILNS1_8OperatorE0ELi2EEENS1_10collective14CollectiveConvINS1_46MainloopSm90TmaGmmaWarpSpecializedImplicitGemmILS5_0ELi11ELi2EN4cute5tupleIJNSA_1CILi2EEENSC_ILi1EEESE_EEENS1_36KernelImplicitTmaWarpSpecializedSm90ELi1EEENSB_IJNSC_ILi256EEENSC_ILi64EEENSB_IJNSC_ILi32EEEEEEEEENS_6half_tESN_NSA_8TiledMMAINSA_8MMA_AtomIJNSA_4SM904GMMA25MMA_64x64x16_F32F16F16_SSILNSR_5MajorE0ELST_0ELNSR_7ScaleInE1ELSU_1EEEEEENSA_6LayoutINSB_IJSE_SE_SE_EEENSB_IJNSC_ILi0EEESZ_SZ_EEEEENSB_IJNSA_10UnderscoreES12_S12_EEEEENS7_6detail26Sm90ImplicitGemmTileTraitsINSA_20SM90_TMA_LOAD_IM2COLENSA_14ComposedLayoutINSA_7SwizzleILi2ELi4ELi3EEENSA_18smem_ptr_flag_bitsILi16EEENSX_INSB_IJNSB_IJNSC_ILi8EEESK_EEENSB_IJSK_SE_EEENSB_IJSE_NSC_ILi11EEEEEEEEENSB_IJNSB_IJSK_SI_EEENSB_IJSE_SZ_EEENSB_IJSZ_NSC_ILi8192EEEEEEEEEEEEEvEENS16_INSA_23SM90_TMA_LOAD_MULTICASTENS18_IS1A_S1C_NSX_INSB_IJNSB_IJS1D_S1D_EEES1F_S1H_EEENSB_IJS1J_S1K_NSB_IJSZ_NSC_ILi2048EEEEEEEEEEEEEvEEEENS_8epilogue10collective6detail29Sm90TmaWarpSpecializedAdapterINS22_15DefaultEpilogueISN_NSB_IJNSB_IJlllEEESE_SZ_EEES27_NS21_6thread17LinearCombinationISN_Li1EffLNS28_9ScaleType4KindE0ELNS_15FloatRoundStyleE2ESN_EENS_4gemm15EpilogueDefaultEEEEEvvEEEEvNT_6ParamsE)
        /*0008*/ 	.word	0x0000009a


	//----- nvinfo : EIATTR_FRAME_SIZE
	.align		4
.L_12:
        /*000c*/ 	.byte	0x04, 0x11
        /*000e*/ 	.short	(.L_14 - .L_13)
	.align		4
.L_13:
        /*0010*/ 	.word	index@(_ZN7cutlass13device_kernelINS_4conv6kernel13ConvUniversalINS1_16ConvProblemShapeILNS1_8OperatorE0ELi2EEENS1_10collective14CollectiveConvINS1_46MainloopSm90TmaGmmaWarpSpecializedImplicitGemmILS5_0ELi11ELi2EN4cute5tupleIJNSA_1CILi2EEENSC_ILi1EEESE_EEENS1_36KernelImplicitTmaWarpSpecializedSm90ELi1EEENSB_IJNSC_ILi256EEENSC_ILi64EEENSB_IJNSC_ILi32EEEEEEEEENS_6half_tESN_NSA_8TiledMMAINSA_8MMA_AtomIJNSA_4SM904GMMA25MMA_64x64x16_F32F16F16_SSILNSR_5MajorE0ELST_0ELNSR_7ScaleInE1ELSU_1EEEEEENSA_6LayoutINSB_IJSE_SE_SE_EEENSB_IJNSC_ILi0EEESZ_SZ_EEEEENSB_IJNSA_10UnderscoreES12_S12_EEEEENS7_6detail26Sm90ImplicitGemmTileTraitsINSA_20SM90_TMA_LOAD_IM2COLENSA_14ComposedLayoutINSA_7SwizzleILi2ELi4ELi3EEENSA_18smem_ptr_flag_bitsILi16EEENSX_INSB_IJNSB_IJNSC_ILi8EEESK_EEENSB_IJSK_SE_EEENSB_IJSE_NSC_ILi11EEEEEEEEENSB_IJNSB_IJSK_SI_EEENSB_IJSE_SZ_EEENSB_IJSZ_NSC_ILi8192EEEEEEEEEEEEEvEENS16_INSA_23SM90_TMA_LOAD_MULTICASTENS18_IS1A_S1C_NSX_INSB_IJNSB_IJS1D_S1D_EEES1F_S1H_EEENSB_IJS1J_S1K_NSB_IJSZ_NSC_ILi2048EEEEEEEEEEEEEvEEEENS_8epilogue10collective6detail29Sm90TmaWarpSpecializedAdapterINS22_15DefaultEpilogueISN_NSB_IJNSB_IJlllEEESE_SZ_EEES27_NS21_6thread17LinearCombinationISN_Li1EffLNS28_9ScaleType4KindE0ELNS_15FloatRoundStyleE2ESN_EENS_4gemm15EpilogueDefaultEEEEEvvEEEEvNT_6ParamsE)
        /*0014*/ 	.word	0x00000000


	//----- nvinfo : EIATTR_MIN_STACK_SIZE
	.align		4
.L_14:
        /*0018*/ 	.byte	0x04, 0x12
        /*001a*/ 	.short	(.L_16 - .L_15)
	.align		4
.L_15:
        /*001c*/ 	.word	index@(_ZN7cutlass13device_kernelINS_4conv6kernel13ConvUniversalINS1_16ConvProblemShapeILNS1_8OperatorE0ELi2EEENS1_10collective14CollectiveConvINS1_46MainloopSm90TmaGmmaWarpSpecializedImplicitGemmILS5_0ELi11ELi2EN4cute5tupleIJNSA_1CILi2EEENSC_ILi1EEESE_EEENS1_36KernelImplicitTmaWarpSpecializedSm90ELi1EEENSB_IJNSC_ILi256EEENSC_ILi64EEENSB_IJNSC_ILi32EEEEEEEEENS_6half_tESN_NSA_8TiledMMAINSA_8MMA_AtomIJNSA_4SM904GMMA25MMA_64x64x16_F32F16F16_SSILNSR_5MajorE0ELST_0ELNSR_7ScaleInE1ELSU_1EEEEEENSA_6LayoutINSB_IJSE_SE_SE_EEENSB_IJNSC_ILi0EEESZ_SZ_EEEEENSB_IJNSA_10UnderscoreES12_S12_EEEEENS7_6detail26Sm90ImplicitGemmTileTraitsINSA_20SM90_TMA_LOAD_IM2COLENSA_14ComposedLayoutINSA_7SwizzleILi2ELi4ELi3EEENSA_18smem_ptr_flag_bitsILi16EEENSX_INSB_IJNSB_IJNSC_ILi8EEESK_EEENSB_IJSK_SE_EEENSB_IJSE_NSC_ILi11EEEEEEEEENSB_IJNSB_IJSK_SI_EEENSB_IJSE_SZ_EEENSB_IJSZ_NSC_ILi8192EEEEEEEEEEEEEvEENS16_INSA_23SM90_TMA_LOAD_MULTICASTENS18_IS1A_S1C_NSX_INSB_IJNSB_IJS1D_S1D_EEES1F_S1H_EEENSB_IJS1J_S1K_NSB_IJSZ_NSC_ILi2048EEEEEEEEEEEEEvEEEENS_8epilogue10collective6detail29Sm90TmaWarpSpecializedAdapterINS22_15DefaultEpilogueISN_NSB_IJNSB_IJlllEEESE_SZ_EEES27_NS21_6thread17LinearCombinationISN_Li1EffLNS28_9ScaleType4KindE0ELNS_15FloatRoundStyleE2ESN_EENS_4gemm15EpilogueDefaultEEEEEvvEEEEvNT_6ParamsE)
        /*0020*/ 	.word	0x00000000
.L_16:


//--------------------- .nv.compat                --------------------------
	.section	.nv.compat,"",@"SHT_CUDA_COMPAT_INFO"
	.align	4
        /*0000*/ 	.byte	0x02, 0x09, 0x01, 0x00, 0x02, 0x02, 0x04, 0x00, 0x02, 0x05, 0x05, 0x00, 0x03, 0x07, 0x01, 0x01
        /*0010*/ 	.byte	0x02, 0x03, 0x01, 0x00, 0x02, 0x06, 0x01, 0x00, 0x04, 0x0b, 0x08, 0x00, 0x00, 0x00, 0x00, 0x00
        /*0020*/ 	.byte	0x00, 0x00, 0x00, 0x00


//--------------------- .nv.info._ZN7cutlass13device_kernelINS_4conv6kernel13ConvUniversalINS1_16ConvProblemShapeILNS1_8OperatorE0ELi2EEENS1_10collective14CollectiveConvINS1_46MainloopSm90TmaGmmaWarpSpecializedImplicitGemmILS5_0ELi11ELi2EN4cute5tupleIJNSA_1CILi2EEENSC_ILi1EEESE_EEENS1_36KernelImplicitTmaWarpSpecializedSm90ELi1EEENSB_IJNSC_ILi256EEENSC_ILi64EEENSB_IJNSC_ILi32EEEEEEEEENS_6half_tESN_NSA_8TiledMMAINSA_8MMA_AtomIJNSA_4SM904GMMA25MMA_64x64x16_F32F16F16_SSILNSR_5MajorE0ELST_0ELNSR_7ScaleInE1ELSU_1EEEEEENSA_6LayoutINSB_IJSE_SE_SE_EEENSB_IJNSC_ILi0EEESZ_SZ_EEEEENSB_IJNSA_10UnderscoreES12_S12_EEEEENS7_6detail26Sm90ImplicitGemmTileTraitsINSA_20SM90_TMA_LOAD_IM2COLENSA_14ComposedLayoutINSA_7SwizzleILi2ELi4ELi3EEENSA_18smem_ptr_flag_bitsILi16EEENSX_INSB_IJNSB_IJNSC_ILi8EEESK_EEENSB_IJSK_SE_EEENSB_IJSE_NSC_ILi11EEEEEEEEENSB_IJNSB_IJSK_SI_EEENSB_IJSE_SZ_EEENSB_IJSZ_NSC_ILi8192EEEEEEEEEEEEEvEENS16_INSA_23SM90_TMA_LOAD_MULTICASTENS18_IS1A_S1C_NSX_INSB_IJNSB_IJS1D_S1D_EEES1F_S1H_EEENSB_IJS1J_S1K_NSB_IJSZ_NSC_ILi2048EEEEEEEEEEEEEvEEEENS_8epilogue10collective6detail29Sm90TmaWarpSpecializedAdapterINS22_15DefaultEpilogueISN_NSB_IJNSB_IJlllEEESE_SZ_EEES27_NS21_6thread17LinearCombinationISN_Li1EffLNS28_9ScaleType4KindE0ELNS_15FloatRoundStyleE2ESN_EENS_4gemm15EpilogueDefaultEEEEEvvEEEEvNT_6ParamsE --------------------------
	.section	.nv.info._ZN7cutlass13device_kernelINS_4conv6kernel13ConvUniversalINS1_16ConvProblemShapeILNS1_8OperatorE0ELi2EEENS1_10collective14CollectiveConvINS1_46MainloopSm90TmaGmmaWarpSpecializedImplicitGemmILS5_0ELi11ELi2EN4cute5tupleIJNSA_1CILi2EEENSC_ILi1EEESE_EEENS1_36KernelImplicitTmaWarpSpecializedSm90ELi1EEENSB_IJNSC_ILi256EEENSC_ILi64EEENSB_IJNSC_ILi32EEEEEEEEENS_6half_tESN_NSA_8TiledMMAINSA_8MMA_AtomIJNSA_4SM904GMMA25MMA_64x64x16_F32F16F16_SSILNSR_5MajorE0ELST_0ELNSR_7ScaleInE1ELSU_1EEEEEENSA_6LayoutINSB_IJSE_SE_SE_EEENSB_IJNSC_ILi0EEESZ_SZ_EEEEENSB_IJNSA_10UnderscoreES12_S12_EEEEENS7_6detail26Sm90ImplicitGemmTileTraitsINSA_20SM90_TMA_LOAD_IM2COLENSA_14ComposedLayoutINSA_7SwizzleILi2ELi4ELi3EEENSA_18smem_ptr_flag_bitsILi16EEENSX_INSB_IJNSB_IJNSC_ILi8EEESK_EEENSB_IJSK_SE_EEENSB_IJSE_NSC_ILi11EEEEEEEEENSB_IJNSB_IJSK_SI_EEENSB_IJSE_SZ_EEENSB_IJSZ_NSC_ILi8192EEEEEEEEEEEEEvEENS16_INSA_23SM90_TMA_LOAD_MULTICASTENS18_IS1A_S1C_NSX_INSB_IJNSB_IJS1D_S1D_EEES1F_S1H_EEENSB_IJS1J_S1K_NSB_IJSZ_NSC_ILi2048EEEEEEEEEEEEEvEEEENS_8epilogue10collective6detail29Sm90TmaWarpSpecializedAdapterINS22_15DefaultEpilogueISN_NSB_IJNSB_IJlllEEESE_SZ_EEES27_NS21_6thread17LinearCombinationISN_Li1EffLNS28_9ScaleType4KindE0ELNS_15FloatRoundStyleE2ESN_EENS_4gemm15EpilogueDefaultEEEEEvvEEEEvNT_6ParamsE,"",@"SHT_CUDA_INFO"
	.sectionflags	@""
	.align	4


	//----- nvinfo : EIATTR_CUDA_API_VERSION
	.align		4
        /*0000*/ 	.byte	0x04, 0x37
        /*0002*/ 	.short	(.L_18 - .L_17)
.L_17:
        /*0004*/ 	.word	0x00000082


	//----- nvinfo : EIATTR_KPARAM_INFO
	.align		4
.L_18:
        /*0008*/ 	.byte	0x04, 0x17
        /*000a*/ 	.short	(.L_20 - .L_19)
.L_19:
        /*000c*/ 	.word	0x00000000
        /*0010*/ 	.short	0x0000
        /*0012*/ 	.short	0x0070
        /*0014*/ 	.byte	0x00, 0xf0, 0x01, 0x0e


	//----- nvinfo : EIATTR_SPARSE_MMA_MASK
	.align		4
.L_20:
        /*0018*/ 	.byte	0x03, 0x50
        /*001a*/ 	.short	0x0000


	//----- nvinfo : EIATTR_MAXREG_COUNT
	.align		4
        /*001c*/ 	.byte	0x03, 0x1b
        /*001e*/ 	.short	0x00ff


	//----- nvinfo : EIATTR_NUM_BARRIERS
	.align		4
        /*0020*/ 	.byte	0x02, 0x4c
        /*0022*/ 	.byte	0x01
	.zero		1


	//----- nvinfo : EIATTR_MERCURY_ISA_VERSION
	.align		4
        /*0024*/ 	.byte	0x03, 0x5f
        /*0026*/ 	.short	0x0101


	//----- nvinfo : EIATTR_COOP_GROUP_MASK_REGIDS
	.align		4
        /*0028*/ 	.byte	0x04, 0x29
        /*002a*/ 	.short	(.L_22 - .L_21)


	//   ....[0]....
.L_21:
        /*002c*/ 	.word	0xffffffff


	//   ....[1]....
        /*0030*/ 	.word	0xffffffff


	//   ....[2]....
        /*0034*/ 	.word	0xffffffff


	//   ....[3]....
        /*0038*/ 	.word	0xffffffff


	//----- nvinfo : EIATTR_COOP_GROUP_INSTR_OFFSETS
	.align		4
.L_22:
        /*003c*/ 	.byte	0x04, 0x28
        /*003e*/ 	.short	(.L_24 - .L_23)


	//   ....[0]....
.L_23:
        /*0040*/ 	.word	0x00000070


	//   ....[1]....
        /*0044*/ 	.word	0x00000080


	//   ....[2]....
        /*0048*/ 	.word	0x00000140


	//   ....[3]....
        /*004c*/ 	.word	0x000007b0


	//----- nvinfo : EIATTR_MBARRIER_INSTR_OFFSETS
	.align		4
.L_24:
        /*0050*/ 	.byte	0x04, 0x39
        /*0052*/ 	.short	(.L_26 - .L_25)


	//   ....[0]....
.L_25:
        /*0054*/ 	.word	0x00000310
        /*0058*/ 	.word	0x000000ff
        /*005c*/ 	.word	0x00037000
        /*0060*/ 	.short	0x0100
        /*0062*/ 	.byte	0x08
	.zero		1


	//   ....[1]....
        /*0064*/ 	.word	0x00000320
        /*0068*/ 	.word	0x000000ff
        /*006c*/ 	.word	0x00037058
        /*0070*/ 	.short	0x0100
        /*0072*/ 	.byte	0x08
	.zero		1


	//   ....[2]....
        /*0074*/ 	.word	0x00000330
        /*0078*/ 	.word	0x000000ff
        /*007c*/ 	.word	0x00037008
        /*0080*/ 	.short	0x0100
        /*0082*/ 	.byte	0x08
	.zero		1


	//   ....[3]....
        /*0084*/ 	.word	0x00000340
        /*0088*/ 	.word	0x000000ff
        /*008c*/ 	.word	0x00037060
        /*0090*/ 	.short	0x0100
        /*0092*/ 	.byte	0x08
	.zero		1


	//   ....[4]....
        /*0094*/ 	.word	0x00000350
        /*0098*/ 	.word	0x000000ff
        /*009c*/ 	.word	0x00037010
        /*00a0*/ 	.short	0x0100
        /*00a2*/ 	.byte	0x08
	.zero		1


	//   ....[5]....
        /*00a4*/ 	.word	0x00000360
        /*00a8*/ 	.word	0x000000ff
        /*00ac*/ 	.word	0x00037068
        /*00b0*/ 	.short	0x0100
        /*00b2*/ 	.byte	0x08
	.zero		1


	//   ....[6]....
        /*00b4*/ 	.word	0x00000370
        /*00b8*/ 	.word	0x000000ff
        /*00bc*/ 	.word	0x00037018
        /*00c0*/ 	.short	0x0100
        /*00c2*/ 	.byte	0x08
	.zero		1


	//   ....[7]....
        /*00c4*/ 	.word	0x00000380
        /*00c8*/ 	.word	0x000000ff
        /*00cc*/ 	.word	0x00037070
        /*00d0*/ 	.short	0x0100
        /*00d2*/ 	.byte	0x08
	.zero		1


	//   ....[8]....
        /*00d4*/ 	.word	0x00000390
        /*00d8*/ 	.word	0x000000ff
        /*00dc*/ 	.word	0x00037020
        /*00e0*/ 	.short	0x0100
        /*00e2*/ 	.byte	0x08
	.zero		1


	//   ....[9]....
        /*00e4*/ 	.word	0x000003a0
        /*00e8*/ 	.word	0x000000ff
        /*00ec*/ 	.word	0x00037078
        /*00f0*/ 	.short	0x0100
        /*00f2*/ 	.byte	0x08
	.zero		1


	//   ....[10]....
        /*00f4*/ 	.word	0x000003b0
        /*00f8*/ 	.word	0x000000ff
        /*00fc*/ 	.word	0x00037028
        /*0100*/ 	.short	0x0100
        /*0102*/ 	.byte	0x08
	.zero		1


	//   ....[11]....
        /*0104*/ 	.word	0x000003c0
        /*0108*/ 	.word	0x000000ff
        /*010c*/ 	.word	0x00037080
        /*0110*/ 	.short	0x0100
        /*0112*/ 	.byte	0x08
	.zero		1


	//   ....[12]....
        /*0114*/ 	.word	0x000003d0
        /*0118*/ 	.word	0x000000ff
        /*011c*/ 	.word	0x00037030
        /*0120*/ 	.short	0x0100
        /*0122*/ 	.byte	0x08
	.zero		1


	//   ....[13]....
        /*0124*/ 	.word	0x000003e0
        /*0128*/ 	.word	0x000000ff
        /*012c*/ 	.word	0x00037088
        /*0130*/ 	.short	0x0100
        /*0132*/ 	.byte	0x08
	.zero		1


	//   ....[14]....
        /*0134*/ 	.word	0x000003f0
        /*0138*/ 	.word	0x000000ff
        /*013c*/ 	.word	0x00037038
        /*0140*/ 	.short	0x0100
        /*0142*/ 	.byte	0x08
	.zero		1


	//   ....[15]....
        /*0144*/ 	.word	0x00000400
        /*0148*/ 	.word	0x000000ff
        /*014c*/ 	.word	0x00037090
        /*0150*/ 	.short	0x0100
        /*0152*/ 	.byte	0x08
	.zero		1


	//   ....[16]....
        /*0154*/ 	.word	0x00000410
        /*0158*/ 	.word	0x000000ff
        /*015c*/ 	.word	0x00037040
        /*0160*/ 	.short	0x0100
        /*0162*/ 	.byte	0x08
	.zero		1


	//   ....[17]....
        /*0164*/ 	.word	0x00000420
        /*0168*/ 	.word	0x000000ff
        /*016c*/ 	.word	0x00037098
        /*0170*/ 	.short	0x0100
        /*0172*/ 	.byte	0x08
	.zero		1


	//   ....[18]....
        /*0174*/ 	.word	0x00000430
        /*0178*/ 	.word	0x000000ff
        /*017c*/ 	.word	0x00037048
        /*0180*/ 	.short	0x0100
        /*0182*/ 	.byte	0x08
	.zero		1


	//   ....[19]....
        /*0184*/ 	.word	0x00000440
        /*0188*/ 	.word	0x000000ff
        /*018c*/ 	.word	0x000370a0
        /*0190*/ 	.short	0x0100
        /*0192*/ 	.byte	0x08
	.zero		1


	//   ....[20]....
        /*0194*/ 	.word	0x00000450
        /*0198*/ 	.word	0x000000ff
        /*019c*/ 	.word	0x00037050
        /*01a0*/ 	.short	0x0100
        /*01a2*/ 	.byte	0x08
	.zero		1


	//   ....[21]....
        /*01a4*/ 	.word	0x00000460
        /*01a8*/ 	.word	0x000000ff
        /*01ac*/ 	.word	0x000370a8
        /*01b0*/ 	.short	0x0100
        /*01b2*/ 	.byte	0x08
	.zero		1


	//   ....[22]....
        /*01b4*/ 	.word	0x00001000
        /*01b8*/ 	.word	0x00000008
        /*01bc*/ 	.word	0x00037000
        /*01c0*/ 	.short	0x010a
        /*01c2*/ 	.byte	0x3f
	.zero		1


	//   ....[23]....
        /*01c4*/ 	.word	0x00001480
        /*01c8*/ 	.word	0x0000000a
        /*01cc*/ 	.word	0x00037000
        /*01d0*/ 	.short	0x010a
        /*01d2*/ 	.byte	0x3f
	.zero		1


	//   ....[24]....
        /*01d4*/ 	.word	0x00001780
        /*01d8*/ 	.word	0x00000009
        /*01dc*/ 	.word	0x00000000
        /*01e0*/ 	.short	0x0101
        /*01e2*/ 	.byte	0x3f
	.zero		1


	//   ....[25]....
        /*01e4*/ 	.word	0x000019b0
        /*01e8*/ 	.word	0x00000005
        /*01ec*/ 	.word	0x00000000
        /*01f0*/ 	.short	0x0101
        /*01f2*/ 	.byte	0x3f
	.zero		1


	//   ....[26]....
        /*01f4*/ 	.word	0x0000c030
        /*01f8*/ 	.word	0x0000000f
        /*01fc*/ 	.word	0x00037058
        /*0200*/ 	.short	0x010a
        /*0202*/ 	.byte	0x3f
	.zero		1


	//   ....[27]....
        /*0204*/ 	.word	0x0000c700
        /*0208*/ 	.word	0x00000003
        /*020c*/ 	.word	0x00000000
        /*0210*/ 	.short	0x010a
        /*0212*/ 	.byte	0x3f
	.zero		1


	//   ....[28]....
        /*0214*/ 	.word	0x0000c7b0
        /*0218*/ 	.word	0x00000000
        /*021c*/ 	.word	0x00000000
        /*0220*/ 	.short	0x010a
        /*0222*/ 	.byte	0x3f
	.zero		1


	//   ....[29]....
        /*0224*/ 	.word	0x0000c860
        /*0228*/ 	.word	0x00000000
        /*022c*/ 	.word	0x00000000
        /*0230*/ 	.short	0x010a
        /*0232*/ 	.byte	0x3f
	.zero		1


	//   ....[30]....
        /*0234*/ 	.word	0x0000c910
        /*0238*/ 	.word	0x00000000
        /*023c*/ 	.word	0x00000000
        /*0240*/ 	.short	0x010a
        /*0242*/ 	.byte	0x3f
	.zero		1


	//   ....[31]....
        /*0244*/ 	.word	0x0000c9c0
        /*0248*/ 	.word	0x00000000
        /*024c*/ 	.word	0x00000000
        /*0250*/ 	.short	0x010a
        /*0252*/ 	.byte	0x3f
	.zero		1


	//   ....[32]....
        /*0254*/ 	.word	0x0000ca70
        /*0258*/ 	.word	0x00000000
        /*025c*/ 	.word	0x00000000
        /*0260*/ 	.short	0x010a
        /*0262*/ 	.byte	0x3f
	.zero		1


	//   ....[33]....
        /*0264*/ 	.word	0x0000cb20
        /*0268*/ 	.word	0x00000000
        /*026c*/ 	.word	0x00000000
        /*0270*/ 	.short	0x010a
        /*0272*/ 	.byte	0x3f
	.zero		1


	//   ....[34]....
        /*0274*/ 	.word	0x0000cbd0
        /*0278*/ 	.word	0x00000000
        /*027c*/ 	.word	0x00000000
        /*0280*/ 	.short	0x010a
        /*0282*/ 	.byte	0x3f
	.zero		1


	//   ....[35]....
        /*0284*/ 	.word	0x0000cc80
        /*0288*/ 	.word	0x00000000
        /*028c*/ 	.word	0x00000000
        /*0290*/ 	.short	0x010a
        /*0292*/ 	.byte	0x3f
	.zero		1


	//   ....[36]....
        /*0294*/ 	.word	0x0000cd30
        /*0298*/ 	.word	0x00000000
        /*029c*/ 	.word	0x00000000
        /*02a0*/ 	.short	0x010a
        /*02a2*/ 	.byte	0x3f
	.zero		1


	//   ....[37]....
        /*02a4*/ 	.word	0x0000cde0
        /*02a8*/ 	.word	0x00000005
        /*02ac*/ 	.word	0x00000000
        /*02b0*/ 	.short	0x010a
        /*02b2*/ 	.byte	0x3f
	.zero		1


	//----- nvinfo : EIATTR_NUM_MBARRIERS
	.align		4
.L_26:
        /*02b4*/ 	.byte	0x03, 0x38
        /*02b6*/ 	.short	0x0016


	//----- nvinfo : EIATTR_EXIT_INSTR_OFFSETS
	.align		4
        /*02b8*/ 	.byte	0x04, 0x1c
        /*02ba*/ 	.short	(.L_28 - .L_27)


	//   ....[0]....
.L_27:
        /*02bc*/ 	.word	0x00000b30


	//   ....[1]....
        /*02c0*/ 	.word	0x00001ab0


	//   ....[2]....
        /*02c4*/ 	.word	0x00008b50


	//   ....[3]....
        /*02c8*/ 	.word	0x00008b90


	//   ....[4]....
        /*02cc*/ 	.word	0x0000bde0


	//   ....[5]....
        /*02d0*/ 	.word	0x0000be20


	//   ....[6]....
        /*02d4*/ 	.word	0x0000be40


	//   ....[7]....
        /*02d8*/ 	.word	0x0000c5f0


	//   ....[8]....
        /*02dc*/ 	.word	0x0000ce10


	//----- nvinfo : EIATTR_MAX_THREADS
	.align		4
.L_28:
        /*02e0*/ 	.byte	0x04, 0x05
        /*02e2*/ 	.short	(.L_30 - .L_29)
.L_29:
        /*02e4*/ 	.word	0x00000100
        /*02e8*/ 	.word	0x00000001
        /*02ec*/ 	.word	0x00000001


	//----- nvinfo : EIATTR_CRS_STACK_SIZE
	.align		4
.L_30:
        /*02f0*/ 	.byte	0x04, 0x1e
        /*02f2*/ 	.short	(.L_32 - .L_31)
.L_31:
        /*02f4*/ 	.word	0x00000000


	//----- nvinfo : EIATTR_CBANK_PARAM_SIZE
	.align		4
.L_32:
        /*02f8*/ 	.byte	0x03, 0x19
        /*02fa*/ 	.short	0x03f0


	//----- nvinfo : EIATTR_PARAM_CBANK
	.align		4
        /*02fc*/ 	.byte	0x04, 0x0a
        /*02fe*/ 	.short	(.L_34 - .L_33)
	.align		4
.L_33:
        /*0300*/ 	.word	index@(.nv.constant0._ZN7cutlass13device_kernelINS_4conv6kernel13ConvUniversalINS1_16ConvProblemShapeILNS1_8OperatorE0ELi2EEENS1_10collective14CollectiveConvINS1_46MainloopSm90TmaGmmaWarpSpecializedImplicitGemmILS5_0ELi11ELi2EN4cute5tupleIJNSA_1CILi2EEENSC_ILi1EEESE_EEENS1_36KernelImplicitTmaWarpSpecializedSm90ELi1EEENSB_IJNSC_ILi256EEENSC_ILi64EEENSB_IJNSC_ILi32EEEEEEEEENS_6half_tESN_NSA_8TiledMMAINSA_8MMA_AtomIJNSA_4SM904GMMA25MMA_64x64x16_F32F16F16_SSILNSR_5MajorE0ELST_0ELNSR_7ScaleInE1ELSU_1EEEEEENSA_6LayoutINSB_IJSE_SE_SE_EEENSB_IJNSC_ILi0EEESZ_SZ_EEEEENSB_IJNSA_10UnderscoreES12_S12_EEEEENS7_6detail26Sm90ImplicitGemmTileTraitsINSA_20SM90_TMA_LOAD_IM2COLENSA_14ComposedLayoutINSA_7SwizzleILi2ELi4ELi3EEENSA_18smem_ptr_flag_bitsILi16EEENSX_INSB_IJNSB_IJNSC_ILi8EEESK_EEENSB_IJSK_SE_EEENSB_IJSE_NSC_ILi11EEEEEEEEENSB_IJNSB_IJSK_SI_EEENSB_IJSE_SZ_EEENSB_IJSZ_NSC_ILi8192EEEEEEEEEEEEEvEENS16_INSA_23SM90_TMA_LOAD_MULTICASTENS18_IS1A_S1C_NSX_INSB_IJNSB_IJS1D_S1D_EEES1F_S1H_EEENSB_IJS1J_S1K_NSB_IJSZ_NSC_ILi2048EEEEEEEEEEEEEvEEEENS_8epilogue10collective6detail29Sm90TmaWarpSpecializedAdapterINS22_15DefaultEpilogueISN_NSB_IJNSB_IJlllEEESE_SZ_EEES27_NS21_6thread17LinearCombinationISN_Li1EffLNS28_9ScaleType4KindE0ELNS_15FloatRoundStyleE2ESN_EENS_4gemm15EpilogueDefaultEEEEEvvEEEEvNT_6ParamsE)
        /*0304*/ 	.short	0x0210
        /*0306*/ 	.short	0x03f0


	//----- nvinfo : EIATTR_SW_WAR
	.align		4
.L_34:
        /*0308*/ 	.byte	0x04, 0x36
        /*030a*/ 	.short	(.L_36 - .L_35)
.L_35:
        /*030c*/ 	.word	0x00000008
.L_36:


//--------------------- .nv.callgraph             --------------------------
	.section	.nv.callgraph,"",@"SHT_CUDA_CALLGRAPH"
	.align	4
	.sectionentsize	8
	.align		4
        /*0000*/ 	.word	0x00000000
	.align		4
        /*0004*/ 	.word	0xffffffff
	.align		4
        /*0008*/ 	.word	0x00000000
	.align		4
        /*000c*/ 	.word	0xfffffffe
	.align		4
        /*0010*/ 	.word	0x00000000
	.align		4
        /*0014*/ 	.word	0xfffffffd
	.align		4
        /*0018*/ 	.word	0x00000000
	.align		4
        /*001c*/ 	.word	0xfffffffc


//--------------------- .nv.constant4             --------------------------
	.section	.nv.constant4,"a",@progbits
	.align	8
	.align		8
.nv.constant4:
        /*0000*/ 	.dword	_ZN39_INTERNAL_7d49b886_4_k_cu_c570cb51_27094cuda3std3__45__cpo5beginE
	.align		8
        /*0008*/ 	.dword	_ZN39_INTERNAL_7d49b886_4_k_cu_c570cb51_27094cuda3std3__45__cpo3endE
	.align		8
        /*0010*/ 	.dword	_ZN39_INTERNAL_7d49b886_4_k_cu_c570cb51_27094cuda3std3__45__cpo6cbeginE
	.align		8
        /*0018*/ 	.dword	_ZN39_INTERNAL_7d49b886_4_k_cu_c570cb51_27094cuda3std3__45__cpo4cendE
	.align		8
        /*0020*/ 	.dword	_ZN39_INTERNAL_7d49b886_4_k_cu_c570cb51_27094cuda3std3__441_GLOBAL__N__7d49b886_4_k_cu_c570cb51_27096ignoreE
	.align		8
        /*0028*/ 	.dword	_ZN39_INTERNAL_7d49b886_4_k_cu_c570cb51_27094cuda3std3__419piecewise_constructE
	.align		8
        /*0030*/ 	.dword	_ZN39_INTERNAL_7d49b886_4_k_cu_c570cb51_27094cuda3std3__48in_placeE
	.align		8
        /*0038*/ 	.dword	_ZN39_INTERNAL_7d49b886_4_k_cu_c570cb51_27094cuda3std6ranges3__45__cpo4swapE
	.align		8
        /*0040*/ 	.dword	_ZN39_INTERNAL_7d49b886_4_k_cu_c570cb51_27094cuda3std6ranges3__45__cpo9iter_moveE
	.align		8
        /*0048*/ 	.dword	_ZN39_INTERNAL_7d49b886_4_k_cu_c570cb51_27094cute7productE
	.align		8
        /*0050*/ 	.dword	_ZN39_INTERNAL_7d49b886_4_k_cu_c570cb51_27094cute1_E


//--------------------- .text._ZN7cutlass13device_kernelINS_4conv6kernel13ConvUniversalINS1_16ConvProblemShapeILNS1_8OperatorE0ELi2EEENS1_10collective14CollectiveConvINS1_46MainloopSm90TmaGmmaWarpSpecializedImplicitGemmILS5_0ELi11ELi2EN4cute5tupleIJNSA_1CILi2EEENSC_ILi1EEESE_EEENS1_36KernelImplicitTmaWarpSpecializedSm90ELi1EEENSB_IJNSC_ILi256EEENSC_ILi64EEENSB_IJNSC_ILi32EEEEEEEEENS_6half_tESN_NSA_8TiledMMAINSA_8MMA_AtomIJNSA_4SM904GMMA25MMA_64x64x16_F32F16F16_SSILNSR_5MajorE0ELST_0ELNSR_7ScaleInE1ELSU_1EEEEEENSA_6LayoutINSB_IJSE_SE_SE_EEENSB_IJNSC_ILi0EEESZ_SZ_EEEEENSB_IJNSA_10UnderscoreES12_S12_EEEEENS7_6detail26Sm90ImplicitGemmTileTraitsINSA_20SM90_TMA_LOAD_IM2COLENSA_14ComposedLayoutINSA_7SwizzleILi2ELi4ELi3EEENSA_18smem_ptr_flag_bitsILi16EEENSX_INSB_IJNSB_IJNSC_ILi8EEESK_EEENSB_IJSK_SE_EEENSB_IJSE_NSC_ILi11EEEEEEEEENSB_IJNSB_IJSK_SI_EEENSB_IJSE_SZ_EEENSB_IJSZ_NSC_ILi8192EEEEEEEEEEEEEvEENS16_INSA_23SM90_TMA_LOAD_MULTICASTENS18_IS1A_S1C_NSX_INSB_IJNSB_IJS1D_S1D_EEES1F_S1H_EEENSB_IJS1J_S1K_NSB_IJSZ_NSC_ILi2048EEEEEEEEEEEEEvEEEENS_8epilogue10collective6detail29Sm90TmaWarpSpecializedAdapterINS22_15DefaultEpilogueISN_NSB_IJNSB_IJlllEEESE_SZ_EEES27_NS21_6thread17LinearCombinationISN_Li1EffLNS28_9ScaleType4KindE0ELNS_15FloatRoundStyleE2ESN_EENS_4gemm15EpilogueDefaultEEEEEvvEEEEvNT_6ParamsE --------------------------
	.section	.text._ZN7cutlass13device_kernelINS_4conv6kernel13ConvUniversalINS1_16ConvProblemShapeILNS1_8OperatorE0ELi2EEENS1_10collective14CollectiveConvINS1_46MainloopSm90TmaGmmaWarpSpecializedImplicitGemmILS5_0ELi11ELi2EN4cute5tupleIJNSA_1CILi2EEENSC_ILi1EEESE_EEENS1_36KernelImplicitTmaWarpSpecializedSm90ELi1EEENSB_IJNSC_ILi256EEENSC_ILi64EEENSB_IJNSC_ILi32EEEEEEEEENS_6half_tESN_NSA_8TiledMMAINSA_8MMA_AtomIJNSA_4SM904GMMA25MMA_64x64x16_F32F16F16_SSILNSR_5MajorE0ELST_0ELNSR_7ScaleInE1ELSU_1EEEEEENSA_6LayoutINSB_IJSE_SE_SE_EEENSB_IJNSC_ILi0EEESZ_SZ_EEEEENSB_IJNSA_10UnderscoreES12_S12_EEEEENS7_6detail26Sm90ImplicitGemmTileTraitsINSA_20SM90_TMA_LOAD_IM2COLENSA_14ComposedLayoutINSA_7SwizzleILi2ELi4ELi3EEENSA_18smem_ptr_flag_bitsILi16EEENSX_INSB_IJNSB_IJNSC_ILi8EEESK_EEENSB_IJSK_SE_EEENSB_IJSE_NSC_ILi11EEEEEEEEENSB_IJNSB_IJSK_SI_EEENSB_IJSE_SZ_EEENSB_IJSZ_NSC_ILi8192EEEEEEEEEEEEEvEENS16_INSA_23SM90_TMA_LOAD_MULTICASTENS18_IS1A_S1C_NSX_INSB_IJNSB_IJS1D_S1D_EEES1F_S1H_EEENSB_IJS1J_S1K_NSB_IJSZ_NSC_ILi2048EEEEEEEEEEEEEvEEEENS_8epilogue10collective6detail29Sm90TmaWarpSpecializedAdapterINS22_15DefaultEpilogueISN_NSB_IJNSB_IJlllEEESE_SZ_EEES27_NS21_6thread17LinearCombinationISN_Li1EffLNS28_9ScaleType4KindE0ELNS_15FloatRoundStyleE2ESN_EENS_4gemm15EpilogueDefaultEEEEEvvEEEEvNT_6ParamsE,"ax",@progbits
	.align	128
.text._ZN7cutlass13device_kernelINS_4conv6kernel13ConvUniversalINS1_16ConvProblemShapeILNS1_8OperatorE0ELi2EEENS1_10collective14CollectiveConvINS1_46MainloopSm90TmaGmmaWarpSpecializedImplicitGemmILS5_0ELi11ELi2EN4cute5tupleIJNSA_1CILi2EEENSC_ILi1EEESE_EEENS1_36KernelImplicitTmaWarpSpecializedSm90ELi1EEENSB_IJNSC_ILi256EEENSC_ILi64EEENSB_IJNSC_ILi32EEEEEEEEENS_6half_tESN_NSA_8TiledMMAINSA_8MMA_AtomIJNSA_4SM904GMMA25MMA_64x64x16_F32F16F16_SSILNSR_5MajorE0ELST_0ELNSR_7ScaleInE1ELSU_1EEEEEENSA_6LayoutINSB_IJSE_SE_SE_EEENSB_IJNSC_ILi0EEESZ_SZ_EEEEENSB_IJNSA_10UnderscoreES12_S12_EEEEENS7_6detail26Sm90ImplicitGemmTileTraitsINSA_20SM90_TMA_LOAD_IM2COLENSA_14ComposedLayoutINSA_7SwizzleILi2ELi4ELi3EEENSA_18smem_ptr_flag_bitsILi16EEENSX_INSB_IJNSB_IJNSC_ILi8EEESK_EEENSB_IJSK_SE_EEENSB_IJSE_NSC_ILi11EEEEEEEEENSB_IJNSB_IJSK_SI_EEENSB_IJSE_SZ_EEENSB_IJSZ_NSC_ILi8192EEEEEEEEEEEEEvEENS16_INSA_23SM90_TMA_LOAD_MULTICASTENS18_IS1A_S1C_NSX_INSB_IJNSB_IJS1D_S1D_EEES1F_S1H_EEENSB_IJS1J_S1K_NSB_IJSZ_NSC_ILi2048EEEEEEEEEEEEEvEEEENS_8epilogue10collective6detail29Sm90TmaWarpSpecializedAdapterINS22_15DefaultEpilogueISN_NSB_IJNSB_IJlllEEESE_SZ_EEES27_NS21_6thread17LinearCombinationISN_Li1EffLNS28_9ScaleType4KindE0ELNS_15FloatRoundStyleE2ESN_EENS_4gemm15EpilogueDefaultEEEEEvvEEEEvNT_6ParamsE:
        .type           _ZN7cutlass13device_kernelINS_4conv6kernel13ConvUniversalINS1_16ConvProblemShapeILNS1_8OperatorE0ELi2EEENS1_10collective14CollectiveConvINS1_46MainloopSm90TmaGmmaWarpSpecializedImplicitGemmILS5_0ELi11ELi2EN4cute5tupleIJNSA_1CILi2EEENSC_ILi1EEESE_EEENS1_36KernelImplicitTmaWarpSpecializedSm90ELi1EEENSB_IJNSC_ILi256EEENSC_ILi64EEENSB_IJNSC_ILi32EEEEEEEEENS_6half_tESN_NSA_8TiledMMAINSA_8MMA_AtomIJNSA_4SM904GMMA25MMA_64x64x16_F32F16F16_SSILNSR_5MajorE0ELST_0ELNSR_7ScaleInE1ELSU_1EEEEEENSA_6LayoutINSB_IJSE_SE_SE_EEENSB_IJNSC_ILi0EEESZ_SZ_EEEEENSB_IJNSA_10UnderscoreES12_S12_EEEEENS7_6detail26Sm90ImplicitGemmTileTraitsINSA_20SM90_TMA_LOAD_IM2COLENSA_14ComposedLayoutINSA_7SwizzleILi2ELi4ELi3EEENSA_18smem_ptr_flag_bitsILi16EEENSX_INSB_IJNSB_IJNSC_ILi8EEESK_EEENSB_IJSK_SE_EEENSB_IJSE_NSC_ILi11EEEEEEEEENSB_IJNSB_IJSK_SI_EEENSB_IJSE_SZ_EEENSB_IJSZ_NSC_ILi8192EEEEEEEEEEEEEvEENS16_INSA_23SM90_TMA_LOAD_MULTICASTENS18_IS1A_S1C_NSX_INSB_IJNSB_IJS1D_S1D_EEES1F_S1H_EEENSB_IJS1J_S1K_NSB_IJSZ_NSC_ILi2048EEEEEEEEEEEEEvEEEENS_8epilogue10collective6detail29Sm90TmaWarpSpecializedAdapterINS22_15DefaultEpilogueISN_NSB_IJNSB_IJlllEEESE_SZ_EEES27_NS21_6thread17LinearCombinationISN_Li1EffLNS28_9ScaleType4KindE0ELNS_15FloatRoundStyleE2ESN_EENS_4gemm15EpilogueDefaultEEEEEvvEEEEvNT_6ParamsE,@function
        .size           _ZN7cutlass13device_kernelINS_4conv6kernel13ConvUniversalINS1_16ConvProblemShapeILNS1_8OperatorE0ELi2EEENS1_10collective14CollectiveConvINS1_46MainloopSm90TmaGmmaWarpSpecializedImplicitGemmILS5_0ELi11ELi2EN4cute5tupleIJNSA_1CILi2EEENSC_ILi1EEESE_EEENS1_36KernelImplicitTmaWarpSpecializedSm90ELi1EEENSB_IJNSC_ILi256EEENSC_ILi64EEENSB_IJNSC_ILi32EEEEEEEEENS_6half_tESN_NSA_8TiledMMAINSA_8MMA_AtomIJNSA_4SM904GMMA25MMA_64x64x16_F32F16F16_SSILNSR_5MajorE0ELST_0ELNSR_7ScaleInE1ELSU_1EEEEEENSA_6LayoutINSB_IJSE_SE_SE_EEENSB_IJNSC_ILi0EEESZ_SZ_EEEEENSB_IJNSA_10UnderscoreES12_S12_EEEEENS7_6detail26Sm90ImplicitGemmTileTraitsINSA_20SM90_TMA_LOAD_IM2COLENSA_14ComposedLayoutINSA_7SwizzleILi2ELi4ELi3EEENSA_18smem_ptr_flag_bitsILi16EEENSX_INSB_IJNSB_IJNSC_ILi8EEESK_EEENSB_IJSK_SE_EEENSB_IJSE_NSC_ILi11EEEEEEEEENSB_IJNSB_IJSK_SI_EEENSB_IJSE_SZ_EEENSB_IJSZ_NSC_ILi8192EEEEEEEEEEEEEvEENS16_INSA_23SM90_TMA_LOAD_MULTICASTENS18_IS1A_S1C_NSX_INSB_IJNSB_IJS1D_S1D_EEES1F_S1H_EEENSB_IJS1J_S1K_NSB_IJSZ_NSC_ILi2048EEEEEEEEEEEEEvEEEENS_8epilogue10collective6detail29Sm90TmaWarpSpecializedAdapterINS22_15DefaultEpilogueISN_NSB_IJNSB_IJlllEEESE_SZ_EEES27_NS21_6thread17LinearCombinationISN_Li1EffLNS28_9ScaleType4KindE0ELNS_15FloatRoundStyleE2ESN_EENS_4gemm15EpilogueDefaultEEEEEvvEEEEvNT_6ParamsE,(.L_x_267 - _ZN7cutlass13device_kernelINS_4conv6kernel13ConvUniversalINS1_16ConvProblemShapeILNS1_8OperatorE0ELi2EEENS1_10collective14CollectiveConvINS1_46MainloopSm90TmaGmmaWarpSpecializedImplicitGemmILS5_0ELi11ELi2EN4cute5tupleIJNSA_1CILi2EEENSC_ILi1EEESE_EEENS1_36KernelImplicitTmaWarpSpecializedSm90ELi1EEENSB_IJNSC_ILi256EEENSC_ILi64EEENSB_IJNSC_ILi32EEEEEEEEENS_6half_tESN_NSA_8TiledMMAINSA_8MMA_AtomIJNSA_4SM904GMMA25MMA_64x64x16_F32F16F16_SSILNSR_5MajorE0ELST_0ELNSR_7ScaleInE1ELSU_1EEEEEENSA_6LayoutINSB_IJSE_SE_SE_EEENSB_IJNSC_ILi0EEESZ_SZ_EEEEENSB_IJNSA_10UnderscoreES12_S12_EEEEENS7_6detail26Sm90ImplicitGemmTileTraitsINSA_20SM90_TMA_LOAD_IM2COLENSA_14ComposedLayoutINSA_7SwizzleILi2ELi4ELi3EEENSA_18smem_ptr_flag_bitsILi16EEENSX_INSB_IJNSB_IJNSC_ILi8EEESK_EEENSB_IJSK_SE_EEENSB_IJSE_NSC_ILi11EEEEEEEEENSB_IJNSB_IJSK_SI_EEENSB_IJSE_SZ_EEENSB_IJSZ_NSC_ILi8192EEEEEEEEEEEEEvEENS16_INSA_23SM90_TMA_LOAD_MULTICASTENS18_IS1A_S1C_NSX_INSB_IJNSB_IJS1D_S1D_EEES1F_S1H_EEENSB_IJS1J_S1K_NSB_IJSZ_NSC_ILi2048EEEEEEEEEEEEEvEEEENS_8epilogue10collective6detail29Sm90TmaWarpSpecializedAdapterINS22_15DefaultEpilogueISN_NSB_IJNSB_IJlllEEESE_SZ_EEES27_NS21_6thread17LinearCombinationISN_Li1EffLNS28_9ScaleType4KindE0ELNS_15FloatRoundStyleE2ESN_EENS_4gemm15EpilogueDefaultEEEEEvvEEEEvNT_6ParamsE)
        .other          _ZN7cutlass13device_kernelINS_4conv6kernel13ConvUniversalINS1_16ConvProblemShapeILNS1_8OperatorE0ELi2EEENS1_10collective14CollectiveConvINS1_46MainloopSm90TmaGmmaWarpSpecializedImplicitGemmILS5_0ELi11ELi2EN4cute5tupleIJNSA_1CILi2EEENSC_ILi1EEESE_EEENS1_36KernelImplicitTmaWarpSpecializedSm90ELi1EEENSB_IJNSC_ILi256EEENSC_ILi64EEENSB_IJNSC_ILi32EEEEEEEEENS_6half_tESN_NSA_8TiledMMAINSA_8MMA_AtomIJNSA_4SM904GMMA25MMA_64x64x16_F32F16F16_SSILNSR_5MajorE0ELST_0ELNSR_7ScaleInE1ELSU_1EEEEEENSA_6LayoutINSB_IJSE_SE_SE_EEENSB_IJNSC_ILi0EEESZ_SZ_EEEEENSB_IJNSA_10UnderscoreES12_S12_EEEEENS7_6detail26Sm90ImplicitGemmTileTraitsINSA_20SM90_TMA_LOAD_IM2COLENSA_14ComposedLayoutINSA_7SwizzleILi2ELi4ELi3EEENSA_18smem_ptr_flag_bitsILi16EEENSX_INSB_IJNSB_IJNSC_ILi8EEESK_EEENSB_IJSK_SE_EEENSB_IJSE_NSC_ILi11EEEEEEEEENSB_IJNSB_IJSK_SI_EEENSB_IJSE_SZ_EEENSB_IJSZ_NSC_ILi8192EEEEEEEEEEEEEvEENS16_INSA_23SM90_TMA_LOAD_MULTICASTENS18_IS1A_S1C_NSX_INSB_IJNSB_IJS1D_S1D_EEES1F_S1H_EEENSB_IJS1J_S1K_NSB_IJSZ_NSC_ILi2048EEEEEEEEEEEEEvEEEENS_8epilogue10collective6detail29Sm90TmaWarpSpecializedAdapterINS22_15DefaultEpilogueISN_NSB_IJNSB_IJlllEEESE_SZ_EEES27_NS21_6thread17LinearCombinationISN_Li1EffLNS28_9ScaleType4KindE0ELNS_15FloatRoundStyleE2ESN_EENS_4gemm15EpilogueDefaultEEEEEvvEEEEvNT_6ParamsE,@"STO_CUDA_ENTRY STV_DEFAULT"
_ZN7cutlass13device_kernelINS_4conv6kernel13ConvUniversalINS1_16ConvProblemShapeILNS1_8OperatorE0ELi2EEENS1_10collective14CollectiveConvINS1_46MainloopSm90TmaGmmaWarpSpecializedImplicitGemmILS5_0ELi11ELi2EN4cute5tupleIJNSA_1CILi2EEENSC_ILi1EEESE_EEENS1_36KernelImplicitTmaWarpSpecializedSm90ELi1EEENSB_IJNSC_ILi256EEENSC_ILi64EEENSB_IJNSC_ILi32EEEEEEEEENS_6half_tESN_NSA_8TiledMMAINSA_8MMA_AtomIJNSA_4SM904GMMA25MMA_64x64x16_F32F16F16_SSILNSR_5MajorE0ELST_0ELNSR_7ScaleInE1ELSU_1EEEEEENSA_6LayoutINSB_IJSE_SE_SE_EEENSB_IJNSC_ILi0EEESZ_SZ_EEEEENSB_IJNSA_10UnderscoreES12_S12_EEEEENS7_6detail26Sm90ImplicitGemmTileTraitsINSA_20SM90_TMA_LOAD_IM2COLENSA_14ComposedLayoutINSA_7SwizzleILi2ELi4ELi3EEENSA_18smem_ptr_flag_bitsILi16EEENSX_INSB_IJNSB_IJNSC_ILi8EEESK_EEENSB_IJSK_SE_EEENSB_IJSE_NSC_ILi11EEEEEEEEENSB_IJNSB_IJSK_SI_EEENSB_IJSE_SZ_EEENSB_IJSZ_NSC_ILi8192EEEEEEEEEEEEEvEENS16_INSA_23SM90_TMA_LOAD_MULTICASTENS18_IS1A_S1C_NSX_INSB_IJNSB_IJS1D_S1D_EEES1F_S1H_EEENSB_IJS1J_S1K_NSB_IJSZ_NSC_ILi2048EEEEEEEEEEEEEvEEEENS_8epilogue10collective6detail29Sm90TmaWarpSpecializedAdapterINS22_15DefaultEpilogueISN_NSB_IJNSB_IJlllEEESE_SZ_EEES27_NS21_6thread17LinearCombinationISN_Li1EffLNS28_9ScaleType4KindE0ELNS_15FloatRoundStyleE2ESN_EENS_4gemm15EpilogueDefaultEEEEEvvEEEEvNT_6ParamsE:
[----:B------:R-:W-:Y:S01]  /*0000*/  LDC R1, c[0x0][0x28] ;  /* 0x00000a00ff017b82 */ /* 0x000fe20000000800 */
[----:B------:R-:W0:Y:S01]  /*0010*/  S2R R13, SR_TID.X ;  /* 0x00000000000d7919 */ /* 0x000e220000002100 */
[----:B------:R-:W-:Y:S01]  /*0020*/  ELECT P0, URZ, PT ;  /* 0x00000000003f782f */ /* 0x000fe20003800000 */
[----:B------:R-:W-:Y:S01]  /*0030*/  BSSY B0, `(.L_x_0) ;  /* 0x0000010000007945 */ /* 0x000fe20003800000 */
[----:B------:R-:W1:Y:S01]  /*0040*/  S2R R12, SR_CTAID.X ;  /* 0x00000000000c7919 */ /* 0x000e620000002500 */
[--C-:B0-----:R-:W-:Y:S02]  /*0050*/  SHF.R.U32.HI R2, RZ, 0x5, R13.reuse ;  /* 0x00000005ff027819 */ /* 0x101fe4000001160d */
[----:B------:R-:W-:-:S03]  /*0060*/  SHF.R.U32.HI R0, RZ, 0x7, R13 ;  /* 0x00000007ff007819 */ /* 0x000fc6000001160d */
[----:B------:R-:W0:Y:S04]  /*0070*/  SHFL.IDX PT, R4, R2, RZ, 0x1f ;  /* 0x00001fff02047589 */ /* 0x000e2800000e0000 */
[----:B------:R2:W3:Y:S01]  /*0080*/  SHFL.IDX PT, R10, R0, RZ, 0x1f ;  /* 0x00001fff000a7589 */ /* 0x0004e200000e0000 */
[----:B0-----:R-:W-:-:S13]  /*0090*/  ISETP.NE.OR P0, PT, R4, RZ, !P0 ;  /* 0x000000ff0400720c */ /* 0x001fda0004705670 */
[----:B-123--:R-:W-:Y:S05]  /*00a0*/  @P0 BRA `(.L_x_1) ;  /* 0x0000000000200947 */ /* 0x00efea0003800000 */
[----:B------:R-:W-:Y:S02]  /*00b0*/  ULDC.64 UR4, c[0x0][0x198] ;  /* 0x0000660000047ab9 */ /* 0x000fe40000000a00 */
[----:B------:R-:W-:Y:S02]  /*00c0*/  UIADD3 UR6, UP0, UR4, 0xf0, URZ ;  /* 0x000000f004067890 */ /* 0x000fe4000ff1e03f */
[----:B------:R-:W-:Y:S02]  /*00d0*/  UIADD3 UR4, UP1, UR4, 0x1f0, URZ ;  /* 0x000001f004047890 */ /* 0x000fe4000ff3e03f */
[----:B------:R-:W-:Y:S02]  /*00e0*/  UIADD3.X UR7, URZ, UR5, URZ, UP0, !UPT ;  /* 0x000000053f077290 */ /* 0x000fe400087fe43f */
[----:B------:R-:W-:-:S07]  /*00f0*/  UIADD3.X UR5, URZ, UR5, URZ, UP1, !UPT ;  /* 0x000000053f057290 */ /* 0x000fce0008ffe43f */
[----:B------:R0:W-:Y:S02]  /*0100*/  UTMACCTL.PF [UR6] ;  /* 0x00000000060079b9 */ /* 0x0001e40008040000 */
[----:B------:R0:W-:Y:S02]  /*0110*/  UTMACCTL.PF [UR4] ;  /* 0x00000000040079b9 */ /* 0x0001e40008040000 */
[----:B0-----:R-:W-:Y:S01]  /*0120*/  NOP ;  /* 0x0000000000007918 */ /* 0x001fe20000000000 */
.L_x_1:
[----:B------:R-:W-:Y:S05]  /*0130*/  BSYNC B0 ;  /* 0x0000000000007941 */ /* 0x000fea0003800000 */
.L_x_0:
[----:B------:R-:W0:Y:S01]  /*0140*/  SHFL.IDX PT, R2, R2, RZ, 0x1f ;  /* 0x00001fff02027589 */ /* 0x000e2200000e0000 */
[----:B------:R-:W-:Y:S02]  /*0150*/  SHF.R.S32.HI R0, RZ, 0x1f, R13 ;  /* 0x0000001fff007819 */ /* 0x000fe4000001140d */
[----:B------:R-:W-:Y:S01]  /*0160*/  I2FP.F32.U32 R8, R12 ;  /* 0x0000000c00087245 */ /* 0x000fe20000201000 */
[----:B------:R-:W1:Y:S01]  /*0170*/  S2R R16, SR_CTAID.Y ;  /* 0x0000000000107919 */ /* 0x000e620000002600 */
[----:B------:R-:W-:-:S04]  /*0180*/  LEA.HI R0, R0, R13, RZ, 0x7 ;  /* 0x0000000d00007211 */ /* 0x000fc800078f38ff */
[----:B------:R-:W-:-:S05]  /*0190*/  LOP3.LUT R0, R0, 0xffffff80, RZ, 0xc0, !PT ;  /* 0xffffff8000007812 */ /* 0x000fca00078ec0ff */
[----:B------:R-:W-:-:S05]  /*01a0*/  IMAD.IADD R0, R13, 0x1, -R0 ;  /* 0x000000010d007824 */ /* 0x000fca00078e0a00 */
[----:B------:R-:W-:-:S04]  /*01b0*/  SHF.R.S32.HI R3, RZ, 0x1f, R0 ;  /* 0x0000001fff037819 */ /* 0x000fc80000011400 */
[----:B------:R-:W-:Y:S02]  /*01c0*/  LEA.HI R5, R3, R0, RZ, 0x3 ;  /* 0x0000000003057211 */ /* 0x000fe400078f18ff */
[----:B0-----:R-:W-:Y:S02]  /*01d0*/  ISETP.NE.AND P0, PT, R2, RZ, PT ;  /* 0x000000ff0200720c */ /* 0x001fe40003f05270 */
[--C-:B------:R-:W-:Y:S02]  /*01e0*/  SHF.R.S32.HI R6, RZ, 0x3, R5.reuse ;  /* 0x00000003ff067819 */ /* 0x100fe40000011405 */
[----:B------:R-:W-:Y:S02]  /*01f0*/  SHF.R.S32.HI R5, RZ, 0x1f, R5 ;  /* 0x0000001fff057819 */ /* 0x000fe40000011405 */
[----:B------:R-:W-:-:S07]  /*0200*/  SHF.R.S32.HI R7, RZ, 0x1f, R2 ;  /* 0x0000001fff077819 */ /* 0x000fce0000011402 */
[----:B-1----:R-:W-:Y:S05]  /*0210*/  @P0 BRA `(.L_x_2) ;  /* 0x00000000009c0947 */ /* 0x002fea0003800000 */
[----:B------:R-:W-:Y:S01]  /*0220*/  ELECT P0, URZ, PT ;  /* 0x00000000003f782f */ /* 0x000fe20003800000 */
[----:B------:R-:W-:-:S12]  /*0230*/  BSSY B0, `(.L_x_2) ;  /* 0x0000025000007945 */ /* 0x000fd80003800000 */
[----:B------:R-:W-:Y:S05]  /*0240*/  @!P0 BRA `(.L_x_3) ;  /* 0x00000000008c8947 */ /* 0x000fea0003800000 */
[----:B------:R-:W0:Y:S01]  /*0250*/  S2UR UR8, SR_CgaCtaId ;  /* 0x00000000000879c3 */ /* 0x000e220000008800 */
[----:B------:R-:W-:Y:S01]  /*0260*/  UMOV UR4, 0x400 ;  /* 0x0000040000047882 */ /* 0x000fe20000000000 */
[----:B------:R-:W-:Y:S01]  /*0270*/  UMOV UR5, 0x1 ;  /* 0x0000000100057882 */ /* 0x000fe20000000000 */
[----:B------:R-:W-:Y:S02]  /*0280*/  UMOV UR6, 0x2 ;  /* 0x0000000200067882 */ /* 0x000fe40000000000 */
[----:B------:R-:W-:-:S04]  /*0290*/  UIADD3 UR6, -UR6, 0x100000, URZ ;  /* 0x0010000006067890 */ /* 0x000fc8000fffe13f */
[----:B------:R-:W-:Y:S02]  /*02a0*/  USHF.L.U32 UR7, UR6, 0xb, URZ ;  /* 0x0000000b06077899 */ /* 0x000fe4000800063f */
[----:B------:R-:W-:Y:S02]  /*02b0*/  USHF.L.U32 UR6, UR6, 0x1, URZ ;  /* 0x0000000106067899 */ /* 0x000fe4000800063f */
[----:B0-----:R-:W-:Y:S02]  /*02c0*/  ULEA UR8, UR8, UR4, 0x18 ;  /* 0x0000000408087291 */ /* 0x001fe4000f8ec03f */
[----:B------:R-:W-:-:S04]  /*02d0*/  UIADD3 UR4, -UR5, 0x100000, URZ ;  /* 0x0010000005047890 */ /* 0x000fc8000fffe13f */
[----:B------:R-:W-:Y:S02]  /*02e0*/  USHF.L.U32 UR5, UR4, 0xb, URZ ;  /* 0x0000000b04057899 */ /* 0x000fe4000800063f */
[----:B------:R-:W-:Y:S01]  /*02f0*/  USHF.L.U32 UR4, UR4, 0x1, URZ ;  /* 0x0000000104047899 */ /* 0x000fe2000800063f */
[----:B------:R-:W0:Y:S11]  /*0300*/  FENCE.VIEW.ASYNC.S ;  /* 0x00000000000073c6 */ /* 0x000e360000000000 */
[----:B0-----:R0:W1:Y:S01]  /*0310*/  SYNCS.EXCH.64 URZ, [UR8+0x37000], UR4 ;  /* 0x03700004083f75b2 */ /* 0x0010620008000100 */
[----:B------:R0:W2:Y:S01]  /*0320*/  SYNCS.EXCH.64 URZ, [UR8+0x37058], UR6 ;  /* 0x03705806083f75b2 */ /* 0x0000a20008000100 */
[----:B------:R0:W3:Y:S01]  /*0330*/  SYNCS.EXCH.64 URZ, [UR8+0x37008], UR4 ;  /* 0x03700804083f75b2 */ /* 0x0000e20008000100 */
[----:B------:R0:W4:Y:S01]  /*0340*/  SYNCS.EXCH.64 URZ, [UR8+0x37060], UR6 ;  /* 0x03706006083f75b2 */ /* 0x0001220008000100 */
[----:B------:R0:W0:Y:S01]  /*0350*/  SYNCS.EXCH.64 URZ, [UR8+0x37010], UR4 ;  /* 0x03701004083f75b2 */ /* 0x0000220008000100 */
        /* <DEDUP_REMOVED lines=17> */
[----:B------:R-:W-:Y:S01]  /*0470*/  NOP ;  /* 0x0000000000007918 */ /* 0x000fe20000000000 */
.L_x_3:
[----:B0-----:R-:W-:Y:S05]  /*0480*/  BSYNC B0 ;  /* 0x0000000000007941 */ /* 0x001fea0003800000 */
.L_x_2:
[----:B------:R-:W-:Y:S01]  /*0490*/  ULDC UR4, c[0x0][0x150] ;  /* 0x0000540000047ab9 */ /* 0x000fe20000000800 */
[----:B------:R-:W-:Y:S01]  /*04a0*/  LEA.HI R5, R5, R6, RZ, 0x2 ;  /* 0x0000000605057211 */ /* 0x000fe200078f10ff */
[----:B------:R-:W-:Y:S01]  /*04b0*/  FMUL R8, R8, UR4 ;  /* 0x0000000408087c20 */ /* 0x000fe20008400000 */
[----:B------:R-:W-:Y:S01]  /*04c0*/  LEA.HI R7, R7, R2, RZ, 0x2 ;  /* 0x0000000207077211 */ /* 0x000fe200078f10ff */
[----:B------:R-:W-:Y:S01]  /*04d0*/  ULDC UR4, c[0x0][0x154] ;  /* 0x0000550000047ab9 */ /* 0x000fe20000000800 */
[----:B------:R-:W-:Y:S01]  /*04e0*/  LOP3.LUT R5, R5, 0xfffffffc, RZ, 0xc0, !PT ;  /* 0xfffffffc05057812 */ /* 0x000fe200078ec0ff */
[----:B------:R-:W0:Y:S01]  /*04f0*/  LDC R11, c[0x0][0x140] ;  /* 0x00005000ff0b7b82 */ /* 0x000e220000000800 */
[----:B------:R-:W-:Y:S01]  /*0500*/  LOP3.LUT R7, R7, 0x3ffffffc, RZ, 0xc0, !PT ;  /* 0x3ffffffc07077812 */ /* 0x000fe200078ec0ff */
[----:B------:R-:W5:Y:S01]  /*0510*/  F2I.U32.TRUNC.NTZ R8, R8 ;  /* 0x0000000800087305 */ /* 0x000f62000020f000 */
[----:B------:R-:W-:Y:S01]  /*0520*/  LOP3.LUT P0, RZ, R0, 0x7, RZ, 0xc0, !PT ;  /* 0x0000000700ff7812 */ /* 0x000fe2000780c0ff */
[----:B------:R-:W-:Y:S01]  /*0530*/  IMAD.IADD R5, R6, 0x1, -R5 ;  /* 0x0000000106057824 */ /* 0x000fe200078e0a05 */
[----:B------:R-:W-:Y:S01]  /*0540*/  I2FP.F32.U32 R6, R16 ;  /* 0x0000001000067245 */ /* 0x000fe20000201000 */
[----:B------:R-:W-:Y:S01]  /*0550*/  IMAD.IADD R2, R2, 0x1, -R7 ;  /* 0x0000000102027824 */ /* 0x000fe200078e0a07 */
[----:B------:R-:W-:Y:S01]  /*0560*/  ISETP.NE.AND P3, PT, R10, 0x1, PT ;  /* 0x000000010a00780c */ /* 0x000fe20003f65270 */
[----:B------:R-:W-:Y:S01]  /*0570*/  NOP ;  /* 0x0000000000007918 */ /* 0x000fe20000000000 */
[----:B------:R-:W-:Y:S01]  /*0580*/  NOP ;  /* 0x0000000000007918 */ /* 0x000fe20000000000 */
[----:B------:R-:W-:-:S02]  /*0590*/  IMAD R2, R2, 0x4, R5 ;  /* 0x0000000402027824 */ /* 0x000fc400078e0205 */
[----:B------:R-:W-:Y:S01]  /*05a0*/  FMUL R9, R6, UR4 ;  /* 0x0000000406097c20 */ /* 0x000fe20008400000 */
[----:B------:R-:W-:Y:S02]  /*05b0*/  ULDC UR4, c[0x0][0x144] ;  /* 0x0000510000047ab9 */ /* 0x000fe40000000800 */
[C---:B------:R-:W-:Y:S01]  /*05c0*/  LEA.HI R5, R2.reuse, R2, RZ, 0x1 ;  /* 0x0000000202057211 */ /* 0x040fe200078f08ff */
[----:B-----5:R-:W-:Y:S02]  /*05d0*/  IMAD.MOV R7, RZ, RZ, -R8 ;  /* 0x000000ffff077224 */ /* 0x020fe400078e0a08 */
[----:B------:R-:W5:Y:S01]  /*05e0*/  F2I.U32.TRUNC.NTZ R9, R9 ;  /* 0x0000000900097305 */ /* 0x000f62000020f000 */
[----:B------:R-:W-:Y:S01]  /*05f0*/  LOP3.LUT R5, R5, 0xfffffffe, RZ, 0xc0, !PT ;  /* 0xfffffffe05057812 */ /* 0x000fe200078ec0ff */
[----:B------:R-:W-:Y:S01]  /*0600*/  IMAD R6, R7, UR4, R12 ;  /* 0x0000000407067c24 */ /* 0x000fe2000f8e020c */
[----:B------:R-:W-:Y:S01]  /*0610*/  ULDC UR4, c[0x0][0x148] ;  /* 0x0000520000047ab9 */ /* 0x000fe20000000800 */
[C---:B------:R-:W-:Y:S01]  /*0620*/  IMAD.SHL.U32 R7, R2.reuse, 0x4, RZ ;  /* 0x0000000402077824 */ /* 0x040fe200078e00ff */
[----:B0-----:R-:W-:Y:S01]  /*0630*/  ISETP.EQ.U32.AND P1, PT, R11, 0x1, PT ;  /* 0x000000010b00780c */ /* 0x001fe20003f22070 */
[----:B------:R-:W-:-:S03]  /*0640*/  IMAD.IADD R5, R2, 0x1, -R5 ;  /* 0x0000000102057824 */ /* 0x000fc600078e0a05 */
[----:B------:R-:W-:Y:S02]  /*0650*/  LOP3.LUT R2, R2, 0xc, R7, 0x78, !PT ;  /* 0x0000000c02027812 */ /* 0x000fe400078e7807 */
[----:B------:R-:W-:Y:S02]  /*0660*/  ISETP.NE.AND P4, PT, R5, R6, PT ;  /* 0x000000060500720c */ /* 0x000fe40003f85270 */
[----:B------:R-:W-:Y:S01]  /*0670*/  SHF.R.S32.HI R5, RZ, 0x1f, R4 ;  /* 0x0000001fff057819 */ /* 0x000fe20000011404 */
[----:B-----5:R-:W-:Y:S01]  /*0680*/  IMAD.MOV R7, RZ, RZ, -R9 ;  /* 0x000000ffff077224 */ /* 0x020fe200078e0a09 */
[----:B------:R-:W-:Y:S02]  /*0690*/  ISETP.LT.U32.AND P0, PT, R2, 0x2, !P0 ;  /* 0x000000020200780c */ /* 0x000fe40004701070 */
[----:B------:R-:W-:Y:S01]  /*06a0*/  LEA.HI R5, R5, R4, RZ, 0x2 ;  /* 0x0000000405057211 */ /* 0x000fe200078f10ff */
[----:B------:R-:W-:-:S03]  /*06b0*/  IMAD R9, R7, UR4, R16 ;  /* 0x0000000407097c24 */ /* 0x000fc6000f8e0210 */
[----:B------:R-:W-:-:S03]  /*06c0*/  LOP3.LUT R5, R5, 0xfffffffc, RZ, 0xc0, !PT ;  /* 0xfffffffc05057812 */ /* 0x000fc600078ec0ff */
[----:B------:R-:W-:Y:S02]  /*06d0*/  @P4 LEA.HI R6, R2, R2, RZ, 0x1 ;  /* 0x0000000202064211 */ /* 0x000fe400078f08ff */
[----:B------:R-:W-:Y:S01]  /*06e0*/  IMAD.IADD R7, R4, 0x1, -R5 ;  /* 0x0000000104077824 */ /* 0x000fe200078e0a05 */
[----:B------:R-:W-:Y:S02]  /*06f0*/  SEL R5, RZ, 0x1, !P0 ;  /* 0x00000001ff057807 */ /* 0x000fe40004000000 */
[----:B------:R-:W-:Y:S02]  /*0700*/  @P4 SHF.R.S32.HI R6, RZ, 0x1, R6 ;  /* 0x00000001ff064819 */ /* 0x000fe40000011406 */
[----:B------:R-:W-:Y:S02]  /*0710*/  LOP3.LUT P2, RZ, R10, R7, RZ, 0xfc, !PT ;  /* 0x000000070aff7212 */ /* 0x000fe4000784fcff */
[----:B------:R-:W-:Y:S01]  /*0720*/  @P4 ISETP.NE.AND P5, PT, R6, R9, PT ;  /* 0x000000090600420c */ /* 0x000fe20003fa5270 */
[----:B------:R-:W-:Y:S01]  /*0730*/  IMAD.MOV.U32 R6, RZ, RZ, 0x1 ;  /* 0x00000001ff067424 */ /* 0x000fe200078e00ff */
[----:B------:R-:W-:-:S02]  /*0740*/  SEL R4, RZ, 0x1, P2 ;  /* 0x00000001ff047807 */ /* 0x000fc40001000000 */
[----:B------:R-:W-:Y:S02]  /*0750*/  @P4 SEL R6, RZ, 0x1, P5 ;  /* 0x00000001ff064807 */ /* 0x000fe40002800000 */
[----:B------:R-:W-:Y:S02]  /*0760*/  SEL R4, R4, 0x2, P3 ;  /* 0x0000000204047807 */ /* 0x000fe40001800000 */
[----:B------:R-:W-:Y:S01]  /*0770*/  LOP3.LUT R6, R6, R5, RZ, 0xc0, !PT ;  /* 0x0000000506067212 */ /* 0x000fe200078ec0ff */
[----:B------:R-:W-:Y:S06]  /*0780*/  @!P1 BRA `(.L_x_4) ;  /* 0x0000000000089947 */ /* 0x000fec0003800000 */
[----:B-1234-:R-:W-:Y:S01]  /*0790*/  UCGABAR_ARV ;  /* 0x00000000000079c7 */ /* 0x01efe20008000000 */
[----:B------:R-:W-:Y:S05]  /*07a0*/  BRA `(.L_x_5) ;  /* 0x0000000000047947 */ /* 0x000fea0003800000 */
.L_x_4:
[----:B-1234-:R-:W-:Y:S01]  /*07b0*/  NOP ;  /* 0x0000000000007918 */ /* 0x01efe20000000000 */
.L_x_5:
[----:B------:R-:W-:Y:S01]  /*07c0*/  ULDC.64 UR4, c[0x0][0x598] ;  /* 0x0001660000047ab9 */ /* 0x000fe20000000a00 */
[----:B------:R-:W-:Y:S01]  /*07d0*/  ULDC.64 UR12, c[0x0][0x208] ;  /* 0x00008200000c7ab9 */ /* 0x000fe20000000a00 */
[----:B------:R-:W-:-:S04]  /*07e0*/  ISETP.NE.U32.AND P0, PT, RZ, UR4, PT ;  /* 0x00000004ff007c0c */ /* 0x000fc8000bf05070 */
[----:B------:R-:W-:-:S13]  /*07f0*/  ISETP.NE.AND.EX P0, PT, RZ, UR5, PT, P0 ;  /* 0x00000005ff007c0c */ /* 0x000fda000bf05300 */
[----:B------:R-:W-:Y:S05]  /*0800*/  @!P0 BRA `(.L_x_6) ;  /* 0x00000000001c8947 */ /* 0x000fea0003800000 */
[----:B------:R-:W0:Y:S02]  /*0810*/  LDC.64 R8, c[0x0][0x598] ;  /* 0x00016600ff087b82 */ /* 0x000e240000000a00 */
[----:B0-----:R-:W2:Y:S02]  /*0820*/  LDG.E.64 R8, desc[UR12][R8.64] ;  /* 0x0000000c08087981 */ /* 0x001ea4000c1e1b00 */
[----:B--2---:R-:W-:-:S04]  /*0830*/  ISETP.NE.U32.AND P0, PT, R8, RZ, PT ;  /* 0x000000ff0800720c */ /* 0x004fc80003f05070 */
[----:B------:R-:W-:-:S13]  /*0840*/  ISETP.NE.AND.EX P0, PT, R9, RZ, PT, P0 ;  /* 0x000000ff0900720c */ /* 0x000fda0003f05300 */
[----:B------:R-:W-:Y:S05]  /*0850*/  @!P0 BRA `(.L_x_6) ;  /* 0x0000000000088947 */ /* 0x000fea0003800000 */
[----:B------:R0:W5:Y:S01]  /*0860*/  LD.E R11, desc[UR12][R8.64] ;  /* 0x0000000c080b7980 */ /* 0x000162000c101900 */
[----:B------:R-:W-:Y:S05]  /*0870*/  BRA `(.L_x_7) ;  /* 0x0000000000207947 */ /* 0x000fea0003800000 */
.L_x_6:
[----:B------:R-:W-:Y:S02]  /*0880*/  ULDC.64 UR4, c[0x0][0x588] ;  /* 0x0001620000047ab9 */ /* 0x000fe40000000a00 */
[----:B------:R-:W-:-:S04]  /*0890*/  ISETP.NE.U32.AND P0, PT, RZ, UR4, PT ;  /* 0x00000004ff007c0c */ /* 0x000fc8000bf05070 */
[----:B------:R-:W-:-:S13]  /*08a0*/  ISETP.NE.AND.EX P0, PT, RZ, UR5, PT, P0 ;  /* 0x00000005ff007c0c */ /* 0x000fda000bf05300 */
[----:B------:R-:W-:Y:S05]  /*08b0*/  @!P0 BRA `(.L_x_8) ;  /* 0x00000000000c8947 */ /* 0x000fea0003800000 */
[----:B------:R-:W0:Y:S02]  /*08c0*/  LDC.64 R8, c[0x0][0x588] ;  /* 0x00016200ff087b82 */ /* 0x000e240000000a00 */
[----:B0-----:R1:W5:Y:S01]  /*08d0*/  LDG.E R11, desc[UR12][R8.64] ;  /* 0x0000000c080b7981 */ /* 0x001362000c1e1900 */
[----:B------:R-:W-:Y:S05]  /*08e0*/  BRA `(.L_x_7) ;  /* 0x0000000000047947 */ /* 0x000fea0003800000 */
.L_x_8:
[----:B------:R-:W2:Y:S02]  /*08f0*/  LDC R11, c[0x0][0x580] ;  /* 0x00016000ff0b7b82 */ /* 0x000ea40000000800 */
.L_x_7:
[----:B------:R-:W-:Y:S02]  /*0900*/  ULDC.64 UR4, c[0x0][0x5a0] ;  /* 0x0001680000047ab9 */ /* 0x000fe40000000a00 */
[----:B------:R-:W-:-:S04]  /*0910*/  ISETP.NE.U32.AND P0, PT, RZ, UR4, PT ;  /* 0x00000004ff007c0c */ /* 0x000fc8000bf05070 */
[----:B------:R-:W-:-:S13]  /*0920*/  ISETP.NE.AND.EX P0, PT, RZ, UR5, PT, P0 ;  /* 0x00000005ff007c0c */ /* 0x000fda000bf05300 */
[----:B------:R-:W-:Y:S05]  /*0930*/  @!P0 BRA `(.L_x_9) ;  /* 0x00000000001c8947 */ /* 0x000fea0003800000 */
[----:B01----:R-:W0:Y:S02]  /*0940*/  LDC.64 R8, c[0x0][0x5a0] ;  /* 0x00016800ff087b82 */ /* 0x003e240000000a00 */
[----:B0-----:R-:W3:Y:S02]  /*0950*/  LDG.E.64 R8, desc[UR12][R8.64] ;  /* 0x0000000c08087981 */ /* 0x001ee4000c1e1b00 */
[----:B---3--:R-:W-:-:S04]  /*0960*/  ISETP.NE.U32.AND P0, PT, R8, RZ, PT ;  /* 0x000000ff0800720c */ /* 0x008fc80003f05070 */
[----:B------:R-:W-:-:S13]  /*0970*/  ISETP.NE.AND.EX P0, PT, R9, RZ, PT, P0 ;  /* 0x000000ff0900720c */ /* 0x000fda0003f05300 */
[----:B------:R-:W-:Y:S05]  /*0980*/  @!P0 BRA `(.L_x_9) ;  /* 0x0000000000088947 */ /* 0x000fea0003800000 */
[----:B------:R0:W5:Y:S01]  /*0990*/  LD.E R14, desc[UR12][R8.64] ;  /* 0x0000000c080e7980 */ /* 0x000162000c101900 */
[----:B------:R-:W-:Y:S05]  /*09a0*/  BRA `(.L_x_10) ;  /* 0x0000000000207947 */ /* 0x000fea0003800000 */
.L_x_9:
[----:B------:R-:W-:Y:S02]  /*09b0*/  ULDC.64 UR4, c[0x0][0x590] ;  /* 0x0001640000047ab9 */ /* 0x000fe40000000a00 */
[----:B------:R-:W-:-:S04]  /*09c0*/  ISETP.NE.U32.AND P0, PT, RZ, UR4, PT ;  /* 0x00000004ff007c0c */ /* 0x000fc8000bf05070 */
[----:B------:R-:W-:-:S13]  /*09d0*/  ISETP.NE.AND.EX P0, PT, RZ, UR5, PT, P0 ;  /* 0x00000005ff007c0c */ /* 0x000fda000bf05300 */
[----:B------:R-:W-:Y:S05]  /*09e0*/  @!P0 BRA `(.L_x_11) ;  /* 0x00000000000c8947 */ /* 0x000fea0003800000 */
[----:B------:R-:W3:Y:S02]  /*09f0*/  LDC.64 R14, c[0x0][0x590] ;  /* 0x00016400ff0e7b82 */ /* 0x000ee40000000a00 */
[----:B---3--:R3:W5:Y:S01]  /*0a00*/  LDG.E R14, desc[UR12][R14.64] ;  /* 0x0000000c0e0e7981 */ /* 0x008762000c1e1900 */
[----:B------:R-:W-:Y:S05]  /*0a10*/  BRA `(.L_x_10) ;  /* 0x0000000000047947 */ /* 0x000fea0003800000 */
.L_x_11:
[----:B------:R-:W4:Y:S02]  /*0a20*/  LDC R14, c[0x0][0x584] ;  /* 0x00016100ff0e7b82 */ /* 0x000f240000000800 */
.L_x_10:
[----:B------:R-:W1:Y:S08]  /*0a30*/  LDC R5, c[0x0][0x3c4] ;  /* 0x0000f100ff057b82 */ /* 0x000e700000000800 */
[----:B------:R-:W2:Y:S01]  /*0a40*/  LDC.64 R18, c[0x0][0x3c8] ;  /* 0x0000f200ff127b82 */ /* 0x000ea20000000a00 */
[----:B-1----:R-:W-:-:S05]  /*0a50*/  VIADD R5, R5, 0x1f ;  /* 0x0000001f05057836 */ /* 0x002fca0000000000 */
[----:B0-----:R-:W-:-:S04]  /*0a60*/  SHF.R.S32.HI R8, RZ, 0x1f, R5 ;  /* 0x0000001fff087819 */ /* 0x001fc80000011405 */
[----:B------:R-:W-:-:S04]  /*0a70*/  LEA.HI R8, R8, R5, RZ, 0x5 ;  /* 0x0000000508087211 */ /* 0x000fc800078f28ff */
[----:B------:R-:W-:-:S05]  /*0a80*/  SHF.R.S32.HI R9, RZ, 0x5, R8 ;  /* 0x00000005ff097819 */ /* 0x000fca0000011408 */
[----:B--2---:R-:W-:-:S04]  /*0a90*/  IMAD R8, R9, R18, RZ ;  /* 0x0000001209087224 */ /* 0x004fc800078e02ff */
[----:B------:R-:W-:Y:S01]  /*0aa0*/  IMAD R5, R8, R19, RZ ;  /* 0x0000001308057224 */ /* 0x000fe200078e02ff */
[----:B------:R-:W-:Y:S06]  /*0ab0*/  @!P1 BRA `(.L_x_12) ;  /* 0x00000000000c9947 */ /* 0x000fec0003800000 */
[----:B------:R-:W-:Y:S01]  /*0ac0*/  UCGABAR_WAIT ;  /* 0x0000000000007dc7 */ /* 0x000fe20008000000 */
[----:B------:R-:W-:Y:S01]  /*0ad0*/  CCTL.IVALL ;  /* 0x00000000ff00798f */ /* 0x000fe20002000000 */
[----:B------:R-:W-:Y:S05]  /*0ae0*/  BRA `(.L_x_13) ;  /* 0x0000000000047947 */ /* 0x000fea0003800000 */
.L_x_12:
[----:B------:R-:W-:Y:S06]  /*0af0*/  BAR.SYNC.DEFER_BLOCKING 0x0 ;  /* 0x0000000000007b1d */ /* 0x000fec0000010000 */
.L_x_13:
[----:B------:R-:W-:-:S13]  /*0b00*/  ISETP.NE.AND P0, PT, R10, RZ, PT ;  /* 0x000000ff0a00720c */ /* 0x000fda0003f05270 */
[----:B------:R-:W-:Y:S05]  /*0b10*/  @!P0 BRA `(.L_x_14) ;  /* 0x000000b000c48947 */ /* 0x000fea0003800000 */
[----:B------:R-:W-:-:S13]  /*0b20*/  ISETP.NE.AND P0, PT, R10, 0x1, PT ;  /* 0x000000010a00780c */ /* 0x000fda0003f05270 */
[----:B------:R-:W-:Y:S05]  /*0b30*/  @P0 EXIT ;  /* 0x000000000000094d */ /* 0x000fea0003800000 */
[----:B------:R-:W-:Y:S01]  /*0b40*/  ISETP.GE.AND P0, PT, R5, 0x1, PT ;  /* 0x000000010500780c */ /* 0x000fe20003f06270 */
[----:B------:R-:W-:Y:S01]  /*0b50*/  UMOV UR4, URZ ;  /* 0x0000003f00047c82 */ /* 0x000fe20008000000 */
[----:B------:R-:W-:Y:S02]  /*0b60*/  CS2R R54, SRZ ;  /* 0x0000000000367805 */ /* 0x000fe4000001ff00 */
[----:B------:R-:W-:Y:S02]  /*0b70*/  CS2R R120, SRZ ;  /* 0x0000000000787805 */ /* 0x000fe4000001ff00 */
[----:B------:R-:W-:Y:S02]  /*0b80*/  CS2R R122, SRZ ;  /* 0x00000000007a7805 */ /* 0x000fe4000001ff00 */
[----:B------:R-:W-:Y:S02]  /*0b90*/  CS2R R124, SRZ ;  /* 0x00000000007c7805 */ /* 0x000fe4000001ff00 */
[----:B------:R-:W-:-:S02]  /*0ba0*/  CS2R R126, SRZ ;  /* 0x00000000007e7805 */ /* 0x000fc4000001ff00 */
[----:B------:R-:W-:Y:S02]  /*0bb0*/  CS2R R128, SRZ ;  /* 0x0000000000807805 */ /* 0x000fe4000001ff00 */
        /* <DEDUP_REMOVED lines=57> */
[----:B------:R-:W-:Y:S01]  /*0f50*/  CS2R R52, SRZ ;  /* 0x0000000000347805 */ /* 0x000fe2000001ff00 */
[----:B------:R-:W-:Y:S06]  /*0f60*/  @!P0 BRA `(.L_x_15) ;  /* 0x0000000000e08947 */ /* 0x000fec0003800000 */
[----:B------:R-:W-:-:S04]  /*0f70*/  LOP3.LUT R7, R4, 0x1, RZ, 0xfc, !PT ;  /* 0x0000000104077812 */ /* 0x000fc800078efcff */
[----:B------:R-:W-:-:S13]  /*0f80*/  ISETP.NE.AND P1, PT, R7, 0x3, PT ;  /* 0x000000030700780c */ /* 0x000fda0003f25270 */
[----:B------:R-:W-:Y:S05]  /*0f90*/  @!P1 BRA `(.L_x_16) ;  /* 0x0000000000049947 */ /* 0x000fea0003800000 */
[----:B------:R-:W-:Y:S01]  /*0fa0*/  BPT.TRAP 0x1 ;  /* 0x000000040000795c */ /* 0x000fe20000300000 */
.L_x_16:
[----:B------:R-:W0:Y:S01]  /*0fb0*/  S2UR UR5, SR_CgaCtaId ;  /* 0x00000000000579c3 */ /* 0x000e220000008800 */
[----:B------:R-:W-:Y:S01]  /*0fc0*/  SHF.L.U32 R7, RZ, 0x1f, RZ ;  /* 0x0000001fff077819 */ /* 0x000fe200000006ff */
[----:B------:R-:W-:Y:S02]  /*0fd0*/  UMOV UR4, 0x400 ;  /* 0x0000040000047882 */ /* 0x000fe40000000000 */
[----:B0-----:R-:W-:-:S12]  /*0fe0*/  ULEA UR4, UR5, UR4, 0x18 ;  /* 0x0000000405047291 */ /* 0x001fd8000f8ec03f */
.L_x_17:
[----:B0-----:R-:W-:-:S04]  /*0ff0*/  IMAD.U32 R8, RZ, RZ, UR4 ;  /* 0x00000004ff087e24 */ /* 0x001fc8000f8e00ff */
[----:B------:R0:W1:Y:S03]  /*1000*/  SYNCS.PHASECHK.TRANS64.TRYWAIT P1, [R8+URZ+0x37000], R7 ;  /* 0x03700007080075a7 */ /* 0x000066000802017f */
[----:B-1----:R-:W-:Y:S05]  /*1010*/  @!P1 NANOSLEEP.SYNCS 0x989680 ;  /* 0x009896800000995d */ /* 0x002fea0003900000 */
[----:B------:R-:W1:Y:S02]  /*1020*/  @!P1 SYNCS.PHASECHK.TRANS64 P1, [R8+URZ+0x37000], R7 ;  /* 0x03700007080095a7 */ /* 0x000e64000802007f */
[----:B-1----:R-:W-:Y:S05]  /*1030*/  @!P1 BRA `(.L_x_17) ;  /* 0xfffffffc00ec9947 */ /* 0x002fea000383ffff */
[----:B------:R-:W-:Y:S01]  /*1040*/  UIADD3 UR5, UR4, 0x2c000, URZ ;  /* 0x0002c00004057890 */ /* 0x000fe2000fffe03f */
[----:B------:R-:W-:Y:S01]  /*1050*/  WARPGROUP.ARRIVE ;  /* 0x00000000000079c5 */ /* 0x000fe20000000000 */
[----:B------:R-:W-:Y:S02]  /*1060*/  USHF.R.U32.HI UR4, URZ, 0x4, UR4 ;  /* 0x000000043f047899 */ /* 0x000fe40008011604 */
[----:B------:R-:W-:Y:S02]  /*1070*/  USHF.R.U32.HI UR5, URZ, 0x4, UR5 ;  /* 0x000000043f057899 */ /* 0x000fe40008011605 */
[----:B------:R-:W-:Y:S02]  /*1080*/  ULOP3.LUT UR4, UR4, 0x3fff, URZ, 0xc0, !UPT ;  /* 0x00003fff04047892 */ /* 0x000fe4000f8ec03f */
[----:B------:R-:W-:Y:S02]  /*1090*/  ULOP3.LUT UR5, UR5, 0x3fff, URZ, 0xc0, !UPT ;  /* 0x00003fff05057892 */ /* 0x000fe4000f8ec03f */
[----:B------:R-:W-:-:S02]  /*10a0*/  ULOP3.LUT UR11, UR4, 0x10000, URZ, 0xfc, !UPT ;  /* 0x00010000040b7892 */ /* 0x000fc4000f8efc3f */
[----:B------:R-:W-:Y:S02]  /*10b0*/  ULOP3.LUT UR14, UR5, 0x10000, URZ, 0xfc, !UPT ;  /* 0x00010000050e7892 */ /* 0x000fe4000f8efc3f */
[----:B------:R-:W-:Y:S02]  /*10c0*/  UIADD3 UR8, UR11, 0x100, URZ ;  /* 0x000001000b087890 */ /* 0x000fe4000fffe03f */
[----:B------:R-:W-:Y:S02]  /*10d0*/  UIADD3 UR9, UR11, 0x200, URZ ;  /* 0x000002000b097890 */ /* 0x000fe4000fffe03f */
[----:B------:R-:W-:Y:S01]  /*10e0*/  UMOV UR4, UR11 ;  /* 0x0000000b00047c82 */ /* 0x000fe20008000000 */
[----:B------:R-:W-:Y:S01]  /*10f0*/  UMOV UR5, 0x80000020 ;  /* 0x8000002000057882 */ /* 0x000fe20000000000 */
[----:B------:R-:W-:Y:S01]  /*1100*/  UMOV UR6, UR14 ;  /* 0x0000000e00067c82 */ /* 0x000fe20008000000 */
[----:B------:R-:W-:Y:S01]  /*1110*/  UMOV UR7, 0x80000020 ;  /* 0x8000002000077882 */ /* 0x000fe20000000000 */
[----:B------:R-:W-:Y:S01]  /*1120*/  UIADD3 UR10, UR11, 0x300, URZ ;  /* 0x000003000b0a7890 */ /* 0x000fe2000fffe03f */
[----:B------:R-:W-:Y:S01]  /*1130*/  HGMMA.64x64x16.F32 R120, gdesc[UR4], RZ, !UPT ;  /* 0x00e00000047879f0 */ /* 0x000fe2000c7008ff */
        /* <DEDUP_REMOVED lines=12> */
[----:B------:R-:W-:-:S02]  /*1200*/  UIADD3 UR4, UR11, 0x2, URZ ;  /* 0x000000020b047890 */ /* 0x000fc4000fffe03f */
[----:B------:R-:W-:Y:S01]  /*1210*/  UIADD3 UR6, UR14, 0x2, URZ ;  /* 0x000000020e067890 */ /* 0x000fe2000fffe03f */
[----:B------:R-:W-:Y:S01]  /*1220*/  UMOV UR5, 0x80000020 ;  /* 0x8000002000057882 */ /* 0x000fe20000000000 */
[----:B------:R-:W-:-:S07]  /*1230*/  UMOV UR7, 0x80000020 ;  /* 0x8000002000077882 */ /* 0x000fce0000000000 */
[----:B------:R-:W-:Y:S01]  /*1240*/  HGMMA.64x64x16.F32 R120, gdesc[UR4], R120 ;  /* 0x00e00000047879f0 */ /* 0x000fe20008700878 */
[----:B------:R-:W-:Y:S01]  /*1250*/  UMOV UR4, UR8 ;  /* 0x0000000800047c82 */ /* 0x000fe20008000000 */
[----:B------:R-:W-:Y:S02]  /*1260*/  UMOV UR5, 0x80000020 ;  /* 0x8000002000057882 */ /* 0x000fe40000000000 */
[----:B------:R-:W-:Y:S01]  /*1270*/  HGMMA.64x64x16.F32 R88, gdesc[UR4], R88 ;  /* 0x00e00000045879f0 */ /* 0x000fe20008700858 */
[----:B------:R-:W-:Y:S01]  /*1280*/  UMOV UR4, UR9 ;  /* 0x0000000900047c82 */ /* 0x000fe20008000000 */
[----:B------:R-:W-:Y:S02]  /*1290*/  UMOV UR5, 0x80000020 ;  /* 0x8000002000057882 */ /* 0x000fe40000000000 */
[----:B------:R-:W-:Y:S01]  /*12a0*/  HGMMA.64x64x16.F32 R56, gdesc[UR4], R56 ;  /* 0x00e00000043879f0 */ /* 0x000fe20008700838 */
[----:B------:R-:W-:Y:S01]  /*12b0*/  UMOV UR4, UR10 ;  /* 0x0000000a00047c82 */ /* 0x000fe20008000000 */
[----:B------:R-:W-:-:S02]  /*12c0*/  UMOV UR5, 0x80000020 ;  /* 0x8000002000057882 */ /* 0x000fc40000000000 */
[----:B------:R-:W-:Y:S01]  /*12d0*/  HGMMA.64x64x16.F32 R24, gdesc[UR4], R24, gsb0 ;  /* 0x00e00000041879f0 */ /* 0x000fe20008000818 */
[----:B------:R-:W-:-:S05]  /*12e0*/  UMOV UR4, 0x1 ;  /* 0x0000000100047882 */ /* 0x000fca0000000000 */
.L_x_15:
[----:B0-----:R-:W-:-:S05]  /*12f0*/  VIMNMX R8, R5, 0x1, PT ;  /* 0x0000000105087848 */ /* 0x001fca0003fe0100 */
[----:B------:R-:W-:-:S05]  /*1300*/  IMAD.IADD R8, R5, 0x1, -R8 ;  /* 0x0000000105087824 */ /* 0x000fca00078e0a08 */
[----:B------:R-:W-:-:S13]  /*1310*/  ISETP.GE.AND P1, PT, R8, 0x1, PT ;  /* 0x000000010800780c */ /* 0x000fda0003f26270 */
[----:B------:R-:W-:Y:S05]  /*1320*/  @!P1 BRA `(.L_x_18) ;  /* 0x0000000400549947 */ /* 0x000fea0003800000 */
[----:B------:R-:W0:Y:S01]  /*1330*/  S2UR UR6, SR_CgaCtaId ;  /* 0x00000000000679c3 */ /* 0x000e220000008800 */
[----:B------:R-:W-:Y:S01]  /*1340*/  UMOV UR5, 0x400 ;  /* 0x0000040000057882 */ /* 0x000fe20000000000 */
[----:B------:R-:W-:Y:S01]  /*1350*/  LOP3.LUT R13, R4, 0x1, RZ, 0xfc, !PT ;  /* 0x00000001040d7812 */ /* 0x000fe200078efcff */
[----:B------:R-:W-:Y:S01]  /*1360*/  IMAD.MOV.U32 R12, RZ, RZ, RZ ;  /* 0x000000ffff0c7224 */ /* 0x000fe200078e00ff */
[----:B------:R-:W-:Y:S01]  /*1370*/  UISETP.NE.U32.AND UP0, UPT, UR4, URZ, UPT ;  /* 0x0000003f0400728c */ /* 0x000fe2000bf05070 */
[----:B------:R-:W-:Y:S02]  /*1380*/  IMAD.MOV.U32 R5, RZ, RZ, R8 ;  /* 0x000000ffff057224 */ /* 0x000fe400078e0008 */
[----:B------:R-:W-:Y:S01]  /*1390*/  IMAD.MOV.U32 R7, RZ, RZ, RZ ;  /* 0x000000ffff077224 */ /* 0x000fe200078e00ff */
[----:B0-----:R-:W-:-:S04]  /*13a0*/  ULEA UR16, UR6, UR5, 0x18 ;  /* 0x0000000506107291 */ /* 0x001fc8000f8ec03f */
[----:B------:R-:W-:Y:S02]  /*13b0*/  UIADD3 UR5, UR16, 0x2c000, URZ ;  /* 0x0002c00010057890 */ /* 0x000fe4000fffe03f */
[----:B------:R-:W-:Y:S02]  /*13c0*/  USHF.R.U32.HI UR6, URZ, 0x4, UR16 ;  /* 0x000000043f067899 */ /* 0x000fe40008011610 */
[----:B------:R-:W-:Y:S02]  /*13d0*/  USHF.R.U32.HI UR5, URZ, 0x4, UR5 ;  /* 0x000000043f057899 */ /* 0x000fe40008011605 */
[----:B------:R-:W-:Y:S02]  /*13e0*/  ULOP3.LUT UR6, UR6, 0x3fff, URZ, 0xc0, !UPT ;  /* 0x00003fff06067892 */ /* 0x000fe4000f8ec03f */
[----:B------:R-:W-:Y:S02]  /*13f0*/  ULOP3.LUT UR5, UR5, 0x3fff, URZ, 0xc0, !UPT ;  /* 0x00003fff05057892 */ /* 0x000fe4000f8ec03f */
[----:B------:R-:W-:-:S02]  /*1400*/  ULOP3.LUT UR18, UR6, 0x10000, URZ, 0xfc, !UPT ;  /* 0x0001000006127892 */ /* 0x000fc4000f8efc3f */
[----:B------:R-:W-:-:S12]  /*1410*/  ULOP3.LUT UR17, UR5, 0x10000, URZ, 0xfc, !UPT ;  /* 0x0001000005117892 */ /* 0x000fd8000f8efc3f */
.L_x_23:
[----:B------:R-:W-:-:S13]  /*1420*/  ISETP.NE.AND P2, PT, R13, 0x3, PT ;  /* 0x000000030d00780c */ /* 0x000fda0003f45270 */
[----:B------:R-:W-:Y:S05]  /*1430*/  @!P2 BRA `(.L_x_19) ;  /* 0x000000000004a947 */ /* 0x000fea0003800000 */
[----:B------:R-:W-:Y:S01]  /*1440*/  BPT.TRAP 0x1 ;  /* 0x000000040000795c */ /* 0x000fe20000300000 */
.L_x_19:
[----:B------:R-:W-:Y:S01]  /*1450*/  SHF.L.U32 R9, R12, 0x1f, RZ ;  /* 0x0000001f0c097819 */ /* 0x000fe200000006ff */
[----:B------:R-:W-:-:S12]  /*1460*/  ULEA UR5, UR4, UR16, 0x3 ;  /* 0x0000001004057291 */ /* 0x000fd8000f8e183f */
.L_x_20:
[----:B0-----:R-:W-:-:S04]  /*1470*/  IMAD.U32 R10, RZ, RZ, UR5 ;  /* 0x00000005ff0a7e24 */ /* 0x001fc8000f8e00ff */
[----:B------:R0:W1:Y:S03]  /*1480*/  SYNCS.PHASECHK.TRANS64.TRYWAIT P1, [R10+URZ+0x37000], R9 ;  /* 0x037000090a0075a7 */ /* 0x000066000802017f */
[----:B-1----:R-:W-:Y:S05]  /*1490*/  @!P1 NANOSLEEP.SYNCS 0x989680 ;  /* 0x009896800000995d */ /* 0x002fea0003900000 */
[----:B------:R-:W1:Y:S02]  /*14a0*/  @!P1 SYNCS.PHASECHK.TRANS64 P1, [R10+URZ+0x37000], R9 ;  /* 0x037000090a0095a7 */ /* 0x000e64000802007f */
[----:B-1----:R-:W-:Y:S05]  /*14b0*/  @!P1 BRA `(.L_x_20) ;  /* 0xfffffffc00ec9947 */ /* 0x002fea000383ffff */
[----:B------:R-:W-:Y:S01]  /*14c0*/  ULEA UR5, UR4, UR18, 0xa ;  /* 0x0000001204057291 */ /* 0x000fe2000f8e503f */
[----:B------:R-:W-:Y:S01]  /*14d0*/  WARPGROUP.ARRIVE ;  /* 0x00000000000079c5 */ /* 0x000fe20000000000 */
[----:B------:R-:W-:Y:S02]  /*14e0*/  ULEA UR6, UR4, UR17, 0x8 ;  /* 0x0000001104067291 */ /* 0x000fe4000f8e403f */
[----:B------:R-:W-:Y:S02]  /*14f0*/  UIADD3 UR7, UR5, 0x100, URZ ;  /* 0x0000010005077890 */ /* 0x000fe4000fffe03f */
[----:B------:R-:W-:Y:S02]  /*1500*/  UIADD3 UR14, UR5, 0x200, URZ ;  /* 0x00000200050e7890 */ /* 0x000fe4000fffe03f */
[----:B------:R-:W-:Y:S01]  /*1510*/  UMOV UR8, UR5 ;  /* 0x0000000500087c82 */ /* 0x000fe20008000000 */
[----:B------:R-:W-:Y:S01]  /*1520*/  UMOV UR9, 0x80000020 ;  /* 0x8000002000097882 */ /* 0x000fe20000000000 */
[----:B------:R-:W-:Y:S01]  /*1530*/  UMOV UR10, UR6 ;  /* 0x00000006000a7c82 */ /* 0x000fe20008000000 */
[----:B------:R-:W-:Y:S01]  /*1540*/  UMOV UR11, 0x80000020 ;  /* 0x80000020000b7882 */ /* 0x000fe20000000000 */
[----:B------:R-:W-:Y:S01]  /*1550*/  UIADD3 UR15, UR5, 0x300, URZ ;  /* 0x00000300050f7890 */ /* 0x000fe2000fffe03f */
[----:B------:R-:W-:Y:S01]  /*1560*/  HGMMA.64x64x16.F32 R120, gdesc[UR8], R120, UP0 ;  /* 0x00e00000087879f0 */ /* 0x000fe2000bf00878 */
[----:B------:R-:W-:Y:S01]  /*1570*/  UMOV UR8, UR7 ;  /* 0x0000000700087c82 */ /* 0x000fe20008000000 */
[----:B------:R-:W-:Y:S01]  /*1580*/  UMOV UR9, 0x80000020 ;  /* 0x8000002000097882 */ /* 0x000fe20000000000 */
[----:B------:R-:W-:Y:S01]  /*1590*/  UIADD3 UR7, UR5, 0x202, URZ ;  /* 0x0000020205077890 */ /* 0x000fe2000fffe03f */
[----:B------:R-:W-:Y:S01]  /*15a0*/  HGMMA.64x64x16.F32 R88, gdesc[UR8], R88, UP0 ;  /* 0x00e00000085879f0 */ /* 0x000fe2000bf00858 */
[----:B------:R-:W-:Y:S01]  /*15b0*/  UMOV UR8, UR14 ;  /* 0x0000000e00087c82 */ /* 0x000fe20008000000 */
[----:B------:R-:W-:-:S02]  /*15c0*/  UMOV UR9, 0x80000020 ;  /* 0x8000002000097882 */ /* 0x000fc40000000000 */
[----:B------:R-:W-:Y:S01]  /*15d0*/  HGMMA.64x64x16.F32 R56, gdesc[UR8], R56, UP0 ;  /* 0x00e00000083879f0 */ /* 0x000fe2000bf00838 */
[----:B------:R-:W-:Y:S01]  /*15e0*/  UMOV UR8, UR15 ;  /* 0x0000000f00087c82 */ /* 0x000fe20008000000 */
[----:B------:R-:W-:Y:S02]  /*15f0*/  UMOV UR9, 0x80000020 ;  /* 0x8000002000097882 */ /* 0x000fe40000000000 */
[----:B------:R-:W-:Y:S01]  /*1600*/  HGMMA.64x64x16.F32 R24, gdesc[UR8], R24, UP0 ;  /* 0x00e00000081879f0 */ /* 0x000fe2000bf00818 */
[----:B------:R-:W-:Y:S02]  /*1610*/  UIADD3 UR8, UR5, 0x2, URZ ;  /* 0x0000000205087890 */ /* 0x000fe4000fffe03f */
[----:B------:R-:W-:Y:S02]  /*1620*/  UIADD3 UR10, UR6, 0x2, URZ ;  /* 0x00000002060a7890 */ /* 0x000fe4000fffe03f */
[----:B------:R-:W-:Y:S01]  /*1630*/  UIADD3 UR6, UR5, 0x102, URZ ;  /* 0x0000010205067890 */ /* 0x000fe2000fffe03f */
[----:B------:R-:W-:Y:S01]  /*1640*/  UMOV UR9, 0x80000020 ;  /* 0x8000002000097882 */ /* 0x000fe20000000000 */
[----:B------:R-:W-:Y:S01]  /*1650*/  UMOV UR11, 0x80000020 ;  /* 0x80000020000b7882 */ /* 0x000fe20000000000 */
[----:B------:R-:W-:-:S04]  /*1660*/  UIADD3 UR5, UR5, 0x302, URZ ;  /* 0x0000030205057890 */ /* 0x000fc8000fffe03f */
        /* <DEDUP_REMOVED lines=9> */
[----:B------:R-:W-:Y:S03]  /*1700*/  HGMMA.64x64x16.F32 R24, gdesc[UR8], R24, gsb0 ;  /* 0x00e00000081879f0 */ /* 0x000fe60008000818 */
[----:B------:R-:W-:Y:S02]  /*1710*/  WARPGROUP.DEPBAR.LE gsb0, 0x1 ;  /* 0x00008000000079c5 */ /* 0x000fe40000010100 */
[----:B------:R-:W-:Y:S05]  /*1720*/  @!P2 BRA `(.L_x_21) ;  /* 0x000000000004a947 */ /* 0x000fea0003800000 */
[----:B------:R-:W-:Y:S01]  /*1730*/  BPT.TRAP 0x1 ;  /* 0x000000040000795c */ /* 0x000fe20000300000 */
.L_x_21:
[----:B------:R-:W-:-:S13]  /*1740*/  ISETP.NE.AND P1, PT, R6, RZ, PT ;  /* 0x000000ff0600720c */ /* 0x000fda0003f25270 */
[----:B0-----:R-:W-:-:S05]  /*1750*/  @P1 LEA R9, R7, UR16, 0x3 ;  /* 0x0000001007091c11 */ /* 0x001fca000f8e18ff */
[----:B------:R-:W-:-:S05]  /*1760*/  @P1 VIADD R9, R9, 0x37058 ;  /* 0x0003705809091836 */ /* 0x000fca0000000000 */
[----:B------:R-:W-:-:S04]  /*1770*/  @P1 PRMT R9, R2, 0x654, R9 ;  /* 0x0000065402091816 */ /* 0x000fc80000000009 */
[----:B------:R0:W-:Y:S01]  /*1780*/  @P1 SYNCS.ARRIVE.TRANS64.RED.A1T0 RZ, [R9+URZ], RZ ;  /* 0x000000ff09ff19a7 */ /* 0x0001e2000810043f */
[----:B------:R-:W-:-:S13]  /*1790*/  ISETP.GT.U32.AND P1, PT, R4, 0x1, PT ;  /* 0x000000010400780c */ /* 0x000fda0003f24070 */
[----:B0-----:R-:W-:Y:S05]  /*17a0*/  @P1 BRA `(.L_x_22) ;  /* 0x0000000000041947 */ /* 0x001fea0003800000 */
[----:B------:R-:W-:Y:S01]  /*17b0*/  BPT.TRAP 0x1 ;  /* 0x000000040000795c */ /* 0x000fe20000300000 */
.L_x_22:
[----:B------:R-:W-:Y:S01]  /*17c0*/  UIADD3 UR4, UR4, 0x1, URZ ;  /* 0x0000000104047890 */ /* 0x000fe2000fffe03f */
[----:B------:R-:W-:Y:S01]  /*17d0*/  ISETP.GT.AND P2, PT, R5, 0x1, PT ;  /* 0x000000010500780c */ /* 0x000fe20003f44270 */
[----:B------:R-:W-:Y:S02]  /*17e0*/  VIADD R7, R7, 0x1 ;  /* 0x0000000107077836 */ /* 0x000fe40000000000 */
[----:B------:R-:W-:Y:S01]  /*17f0*/  UISETP.NE.AND UP0, UPT, UR4, 0xb, UPT ;  /* 0x0000000b0400788c */ /* 0x000fe2000bf05270 */
[----:B------:R-:W-:Y:S02]  /*1800*/  VIADD R5, R5, 0xffffffff ;  /* 0xffffffff05057836 */ /* 0x000fe40000000000 */
[C---:B------:R-:W-:Y:S01]  /*1810*/  ISETP.NE.AND P1, PT, R7.reuse, 0xb, PT ;  /* 0x0000000b0700780c */ /* 0x040fe20003f25270 */
[----:B------:R-:W-:Y:S02]  /*1820*/  USEL UR5, URZ, 0x1, UP0 ;  /* 0x000000013f057887 */ /* 0x000fe40008000000 */
[----:B------:R-:W-:Y:S01]  /*1830*/  USEL UR4, UR4, URZ, UP0 ;  /* 0x0000003f04047287 */ /* 0x000fe20008000000 */
[----:B------:R-:W-:Y:S01]  /*1840*/  SEL R7, R7, RZ, P1 ;  /* 0x000000ff07077207 */ /* 0x000fe20000800000 */
[----:B------:R-:W-:-:S02]  /*1850*/  UPLOP3.LUT UP0, UPT, UPT, UPT, UPT, 0x80, 0x0 ;  /* 0x000000000000789c */ /* 0x000fc40003f0f070 */
[----:B------:R-:W-:Y:S01]  /*1860*/  LOP3.LUT R12, R12, UR5, RZ, 0x3c, !PT ;  /* 0x000000050c0c7c12 */ /* 0x000fe2000f8e3cff */
[----:B------:R-:W-:Y:S08]  /*1870*/  @P2 BRA `(.L_x_23) ;  /* 0xfffffff800e82947 */ /* 0x000ff0000383ffff */
.L_x_18:
[----:B------:R-:W-:Y:S02]  /*1880*/  WARPGROUP.DEPBAR.LE gsb0, 0x0 ;  /* 0x00008000000079c5 */ /* 0x000fe40000010000 */
[----:B------:R-:W-:Y:S05]  /*1890*/  @!P0 BRA `(.L_x_24) ;  /* 0x0000000000548947 */ /* 0x000fea0003800000 */
[----:B------:R-:W-:-:S04]  /*18a0*/  LOP3.LUT R5, R4, 0x1, RZ, 0xfc, !PT ;  /* 0x0000000104057812 */ /* 0x000fc800078efcff */
[----:B------:R-:W-:-:S13]  /*18b0*/  ISETP.NE.AND P0, PT, R5, 0x3, PT ;  /* 0x000000030500780c */ /* 0x000fda0003f05270 */
[----:B------:R-:W-:Y:S05]  /*18c0*/  @!P0 BRA `(.L_x_25) ;  /* 0x0000000000048947 */ /* 0x000fea0003800000 */
[----:B------:R-:W-:Y:S01]  /*18d0*/  BPT.TRAP 0x1 ;  /* 0x000000040000795c */ /* 0x000fe20000300000 */
.L_x_25:
[----:B------:R-:W-:Y:S01]  /*18e0*/  ISETP.NE.AND P0, PT, R6, RZ, PT ;  /* 0x000000ff0600720c */ /* 0x000fe20003f05270 */
[----:B------:R-:W-:Y:S01]  /*18f0*/  BSSY B0, `(.L_x_26) ;  /* 0x000000d000007945 */ /* 0x000fe20003800000 */
[----:B------:R-:W-:-:S11]  /*1900*/  ISETP.GT.U32.AND P1, PT, R4, 0x1, PT ;  /* 0x000000010400780c */ /* 0x000fd60003f24070 */
[----:B------:R-:W-:Y:S05]  /*1910*/  @!P0 BRA `(.L_x_27) ;  /* 0x0000000000288947 */ /* 0x000fea0003800000 */
[----:B------:R-:W0:Y:S01]  /*1920*/  S2R R7, SR_CgaCtaId ;  /* 0x0000000000077919 */ /* 0x000e220000008800 */
[----:B------:R-:W-:Y:S01]  /*1930*/  IMAD.WIDE.U32 R4, R8, -0x45d1745d, RZ ;  /* 0xba2e8ba308047825 */ /* 0x000fe200078e00ff */
[----:B------:R-:W-:-:S04]  /*1940*/  MOV R4, 0x400 ;  /* 0x0000040000047802 */ /* 0x000fc80000000f00 */
[----:B------:R-:W-:-:S05]  /*1950*/  SHF.R.U32.HI R5, RZ, 0x3, R5 ;  /* 0x00000003ff057819 */ /* 0x000fca0000011605 */
[----:B------:R-:W-:Y:S01]  /*1960*/  IMAD R8, R5, -0xb, R8 ;  /* 0xfffffff505087824 */ /* 0x000fe200078e0208 */
[----:B0-----:R-:W-:-:S05]  /*1970*/  LEA R7, R7, R4, 0x18 ;  /* 0x0000000407077211 */ /* 0x001fca00078ec0ff */
[----:B------:R-:W-:-:S04]  /*1980*/  IMAD R8, R8, 0x8, R7 ;  /* 0x0000000808087824 */ /* 0x000fc800078e0207 */
[----:B------:R-:W-:-:S05]  /*1990*/  VIADD R5, R8, 0x37058 ;  /* 0x0003705808057836 */ /* 0x000fca0000000000 */
[----:B------:R-:W-:-:S04]  /*19a0*/  PRMT R5, R2, 0x654, R5 ;  /* 0x0000065402057816 */ /* 0x000fc80000000005 */
[----:B------:R0:W-:Y:S03]  /*19b0*/  SYNCS.ARRIVE.TRANS64.RED.A1T0 RZ, [R5+URZ], RZ ;  /* 0x000000ff05ff79a7 */ /* 0x0001e6000810043f */
.L_x_27:
[----:B------:R-:W-:Y:S05]  /*19c0*/  BSYNC B0 ;  /* 0x0000000000007941 */ /* 0x000fea0003800000 */
.L_x_26:
[----:B------:R-:W-:Y:S05]  /*19d0*/  @P1 BRA `(.L_x_24) ;  /* 0x0000000000041947 */ /* 0x000fea0003800000 */
[----:B------:R-:W-:Y:S01]  /*19e0*/  BPT.TRAP 0x1 ;  /* 0x000000040000795c */ /* 0x000fe20000300000 */
.L_x_24:
[----:B------:R-:W1:Y:S01]  /*19f0*/  S2R R4, SR_CTAID.Y ;  /* 0x0000000000047919 */ /* 0x000e620000002600 */
[----:B------:R-:W-:Y:S01]  /*1a00*/  ULDC.64 UR4, c[0x0][0x280] ;  /* 0x0000a00000047ab9 */ /* 0x000fe20000000a00 */
[----:B------:R-:W-:Y:S01]  /*1a10*/  LEA.HI R2, R3, R0, RZ, 0x2 ;  /* 0x0000000003027211 */ /* 0x000fe200078f10ff */
[----:B------:R-:W2:Y:S03]  /*1a20*/  S2R R9, SR_CTAID.X ;  /* 0x0000000000097919 */ /* 0x000ea60000002500 */
[--C-:B------:R-:W-:Y:S02]  /*1a30*/  SHF.R.S32.HI R6, RZ, 0x2, R2.reuse ;  /* 0x00000002ff067819 */ /* 0x100fe40000011402 */
[----:B0-----:R-:W-:-:S04]  /*1a40*/  SHF.R.S32.HI R5, RZ, 0x1f, R2 ;  /* 0x0000001fff057819 */ /* 0x001fc80000011402 */
[----:B------:R-:W-:-:S04]  /*1a50*/  LEA.HI R5, R5, R6, RZ, 0x3 ;  /* 0x0000000605057211 */ /* 0x000fc800078f18ff */
[----:B------:R-:W-:Y:S01]  /*1a60*/  LOP3.LUT R7, R5, 0xfffffff8, RZ, 0xc0, !PT ;  /* 0xfffffff805077812 */ /* 0x000fe200078ec0ff */
[----:B-1----:R-:W-:Y:S02]  /*1a70*/  IMAD.SHL.U32 R4, R4, 0x40, RZ ;  /* 0x0000004004047824 */ /* 0x002fe400078e00ff */
[----:B--2---:R-:W-:-:S03]  /*1a80*/  IMAD.SHL.U32 R10, R9, 0x100, RZ ;  /* 0x00000100090a7824 */ /* 0x004fc600078e00ff */
[----:B------:R-:W-:-:S04]  /*1a90*/  ISETP.GE.AND P0, PT, R4, UR5, PT ;  /* 0x0000000504007c0c */ /* 0x000fc8000bf06270 */
[----:B------:R-:W-:-:S13]  /*1aa0*/  ISETP.GE.OR P0, PT, R10, UR4, P0 ;  /* 0x000000040a007c0c */ /* 0x000fda0008706670 */
[----:B------:R-:W-:Y:S05]  /*1ab0*/  @P0 EXIT ;  /* 0x000000000000094d */ /* 0x000fea0003800000 */
[----:B------:R-:W0:Y:S01]  /*1ac0*/  LDC.64 R12, c[0x0][0x5d0] ;  /* 0x00017400ff0c7b82 */ /* 0x000e220000000a00 */
[----:B------:R-:W-:Y:S01]  /*1ad0*/  LOP3.LUT R5, R2, 0x7ffffffc, RZ, 0xc0, !PT ;  /* 0x7ffffffc02057812 */ /* 0x000fe200078ec0ff */
[----:B------:R-:W-:Y:S01]  /*1ae0*/  IMAD.IADD R2, R6, 0x1, -R7 ;  /* 0x0000000106027824 */ /* 0x000fe200078e0a07 */
[----:B------:R-:W-:Y:S02]  /*1af0*/  LEA.HI R6, R3, R0, RZ, 0x5 ;  /* 0x0000000003067211 */ /* 0x000fe400078f28ff */
[----:B----45:R-:W-:Y:S01]  /*1b00*/  FSETP.NEU.AND P1, PT, R14, RZ, PT ;  /* 0x000000ff0e00720b */ /* 0x030fe20003f2d000 */
[----:B------:R-:W-:Y:S01]  /*1b10*/  IMAD.IADD R5, R0, 0x1, -R5 ;  /* 0x0000000100057824 */ /* 0x000fe200078e0a05 */
[----:B------:R-:W-:Y:S02]  /*1b20*/  SHF.R.S32.HI R3, RZ, 0x1f, R2 ;  /* 0x0000001fff037819 */ /* 0x000fe40000011402 */
[----:B---3--:R-:W-:Y:S01]  /*1b30*/  SHF.R.S32.HI R15, RZ, 0x5, R6 ;  /* 0x00000005ff0f7819 */ /* 0x008fe20000011406 */
[----:B------:R-:W-:-:S02]  /*1b40*/  IMAD.SHL.U32 R5, R5, 0x2, RZ ;  /* 0x0000000205057824 */ /* 0x000fc400078e00ff */
[----:B------:R-:W-:-:S03]  /*1b50*/  IMAD.WIDE R8, R9, 0x100, R2 ;  /* 0x0000010009087825 */ /* 0x000fc600078e0202 */
[----:B------:R-:W-:Y:S01]  /*1b60*/  SHF.R.S32.HI R7, RZ, 0x1f, R5 ;  /* 0x0000001fff077819 */ /* 0x000fe20000011405 */
[C---:B------:R-:W-:Y:S01]  /*1b70*/  IMAD R3, R15.reuse, -0x10, -R10 ;  /* 0xfffffff00f037824 */ /* 0x040fe200078e0a0a */
[C---:B------:R-:W-:Y:S01]  /*1b80*/  IADD3 R6, P0, R4.reuse, R5, RZ ;  /* 0x0000000504067210 */ /* 0x040fe20007f1e0ff */
[----:B------:R-:W-:Y:S01]  /*1b90*/  IMAD.WIDE R8, R15, 0x10, R8 ;  /* 0x000000100f087825 */ /* 0x000fe200078e0208 */
[----:B------:R-:W-:Y:S02]  /*1ba0*/  IADD3 R10, -R5, UR5, -R4 ;  /* 0x00000005050a7c10 */ /* 0x000fe4000fffe904 */
[----:B------:R-:W-:Y:S02]  /*1bb0*/  LEA.HI.X.SX32 R7, R4, R7, 0x1, P0 ;  /* 0x0000000704077211 */ /* 0x000fe400000f0eff */
[----:B------:R-:W-:Y:S01]  /*1bc0*/  IADD3 R0, R3, UR4, -R2 ;  /* 0x0000000403007c10 */ /* 0x000fe2000fffe802 */
[-C--:B0-----:R-:W-:Y:S01]  /*1bd0*/  IMAD R2, R9, R12.reuse, RZ ;  /* 0x0000000c09027224 */ /* 0x081fe200078e02ff */
[----:B------:R-:W-:Y:S01]  /*1be0*/  ISETP.GT.AND P3, PT, R10, RZ, PT ;  /* 0x000000ff0a00720c */ /* 0x000fe20003f64270 */
[----:B------:R-:W-:Y:S01]  /*1bf0*/  IMAD.WIDE.U32 R18, R8, R12, R6 ;  /* 0x0000000c08127225 */ /* 0x000fe200078e0006 */
[----:B------:R-:W-:-:S02]  /*1c00*/  SHF.L.U64.HI R15, R12, 0x3, R13 ;  /* 0x000000030c0f7819 */ /* 0x000fc4000001020d */
[----:B------:R-:W-:Y:S01]  /*1c10*/  P2R R3, PR, RZ, 0x8 ;  /* 0x00000008ff037803 */ /* 0x000fe20000000000 */
[----:B------:R-:W-:Y:S01]  /*1c20*/  IMAD R21, R8, R13, R2 ;  /* 0x0000000d08157224 */ /* 0x000fe200078e0202 */
[----:B------:R-:W-:Y:S01]  /*1c30*/  ISETP.GT.AND P0, PT, R0, RZ, P3 ;  /* 0x000000ff0000720c */ /* 0x000fe20001f04270 */
[----:B------:R-:W-:Y:S02]  /*1c40*/  IMAD.SHL.U32 R16, R12, 0x8, RZ ;  /* 0x000000080c107824 */ /* 0x000fe400078e00ff */
[----:B------:R-:W-:Y:S01]  /*1c50*/  IMAD.IADD R21, R19, 0x1, R21 ;  /* 0x0000000113157824 */ /* 0x000fe200078e0215 */
[----:B------:R-:W-:Y:S09]  /*1c60*/  @!P1 BRA `(.L_x_28) ;  /* 0x0000006c00cc9947 */ /* 0x000ff20003800000 */
[----:B------:R-:W-:Y:S01]  /*1c70*/  ULDC.64 UR4, c[0x0][0x5b0] ;  /* 0x00016c0000047ab9 */ /* 0x000fe20000000a00 */
[----:B------:R-:W-:Y:S01]  /*1c80*/  ULDC.64 UR8, c[0x0][0x5a8] ;  /* 0x00016a0000087ab9 */ /* 0x000fe20000000a00 */
[----:B------:R-:W-:Y:S01]  /*1c90*/  IMAD R17, R9, UR4, RZ ;  /* 0x0000000409117c24 */ /* 0x000fe2000f8e02ff */
[----:B------:R-:W-:Y:S01]  /*1ca0*/  ULDC.64 UR6, c[0x0][0x5c8] ;  /* 0x0001720000067ab9 */ /* 0x000fe20000000a00 */
[----:B------:R-:W-:-:S04]  /*1cb0*/  IMAD.WIDE.U32 R2, R8, UR4, R6 ;  /* 0x0000000408027c25 */ /* 0x000fc8000f8e0006 */
[----:B------:R-:W-:Y:S01]  /*1cc0*/  IMAD R17, R8, UR5, R17 ;  /* 0x0000000508117c24 */ /* 0x000fe2000f8e0211 */
[----:B------:R-:W-:-:S03]  /*1cd0*/  LEA R4, P1, R2, UR8, 0x1 ;  /* 0x0000000802047c11 */ /* 0x000fc6000f8208ff */
[----:B------:R-:W-:-:S05]  /*1ce0*/  IMAD.IADD R3, R3, 0x1, R17 ;  /* 0x0000000103037824 */ /* 0x000fca00078e0211 */
[----:B------:R-:W-:-:S05]  /*1cf0*/  LEA.HI.X R5, R2, UR9, R3, 0x1, P1 ;  /* 0x0000000902057c11 */ /* 0x000fca00088f0c03 */
[----:B------:R-:W2:Y:S01]  /*1d00*/  @P0 LDG.E.LTC128B.U16 R19, desc[UR12][R4.64] ;  /* 0x0000000c04130981 */ /* 0x000ea2000c1e1520 */
[----:B------:R-:W-:Y:S01]  /*1d10*/  ISETP.GT.AND P6, PT, R10, 0x1, PT ;  /* 0x000000010a00780c */ /* 0x000fe20003fc4270 */
[----:B------:R-:W-:Y:S01]  /*1d20*/  BSSY B0, `(.L_x_29) ;  /* 0x000000e000007945 */ /* 0x000fe20003800000 */
[----:B------:R-:W-:Y:S02]  /*1d30*/  LEA R2, P2, R18, UR6, 0x1 ;  /* 0x0000000612027c11 */ /* 0x000fe4000f8408ff */
[----:B------:R-:W-:Y:S01]  /*1d40*/  ISETP.GT.AND P1, PT, R0, RZ, P6 ;  /* 0x000000ff0000720c */ /* 0x000fe20003724270 */
[----:B--2---:R-:W-:-:S05]  /*1d50*/  HADD2.F32 R3, -RZ, R19.H0_H0 ;  /* 0x20000013ff037230 */ /* 0x004fca0000004100 */
[----:B------:R-:W-:-:S04]  /*1d60*/  FMUL R3, R3, R14 ;  /* 0x0000000e03037220 */ /* 0x000fc80000400000 */
[----:B------:R-:W-:-:S05]  /*1d70*/  FFMA R3, R120, R11, R3 ;  /* 0x0000000b78037223 */ /* 0x000fca0000000003 */
[----:B------:R-:W-:Y:S02]  /*1d80*/  F2FP.F16.F32.PACK_AB R20, RZ, R3 ;  /* 0x00000003ff14723e */ /* 0x000fe400000000ff */
[----:B------:R-:W-:Y:S02]  /*1d90*/  P2R R3, PR, RZ, 0x40 ;  /* 0x00000040ff037803 */ /* 0x000fe40000000000 */
[----:B------:R-:W-:Y:S02]  /*1da0*/  LEA.HI.X R3, R18, UR7, R21, 0x1, P2 ;  /* 0x0000000712037c11 */ /* 0x000fe400090f0c15 */
[----:B------:R-:W-:Y:S02]  /*1db0*/  PRMT R18, R20, 0x7610, R18 ;  /* 0x0000761014127816 */ /* 0x000fe40000000012 */
[----:B------:R-:W-:-:S03]  /*1dc0*/  PRMT R20, R19, 0x7610, R20 ;  /* 0x0000761013147816 */ /* 0x000fc60000000014 */
[----:B------:R0:W-:Y:S01]  /*1dd0*/  @P0 STG.E.U16 desc[UR12][R2.64], R18 ;  /* 0x0000001202000986 */ /* 0x0001e2000c10150c */
[----:B------:R-:W-:Y:S05]  /*1de0*/  @!P1 BRA `(.L_x_30) ;  /* 0x0000000000049947 */ /* 0x000fea0003800000 */
[----:B------:R1:W5:Y:S02]  /*1df0*/  LDG.E.LTC128B.U16 R20, desc[UR12][R4.64+0x2] ;  /* 0x0000020c04147981 */ /* 0x000364000c1e1520 */
.L_x_30:
[----:B------:R-:W-:Y:S05]  /*1e00*/  BSYNC B0 ;  /* 0x0000000000007941 */ /* 0x000fea0003800000 */
.L_x_29:
[----:B------:R-:W-:Y:S01]  /*1e10*/  USHF.L.U32 UR6, UR4, 0x3, URZ ;  /* 0x0000000304067899 */ /* 0x000fe2000800063f */
[----:B-----5:R-:W-:Y:S01]  /*1e20*/  HADD2.F32 R9, -RZ, R20.H0_H0 ;  /* 0x20000014ff097230 */ /* 0x020fe20000004100 */
[----:B------:R-:W-:Y:S01]  /*1e30*/  USHF.L.U64.HI UR7, UR4, 0x3, UR5 ;  /* 0x0000000304077899 */ /* 0x000fe20008010205 */
[----:B------:R-:W-:-:S03]  /*1e40*/  ISETP.GT.AND P0, PT, R0, 0x8, P3 ;  /* 0x000000080000780c */ /* 0x000fc60001f04270 */
[----:B0-----:R-:W-:Y:S02]  /*1e50*/  IMAD.U32 R18, RZ, RZ, UR6 ;  /* 0x00000006ff127e24 */ /* 0x001fe4000f8e00ff */
[----:B------:R-:W-:Y:S01]  /*1e60*/  FMUL R22, R9, R14 ;  /* 0x0000000e09167220 */ /* 0x000fe20000400000 */
[----:B------:R-:W-:-:S03]  /*1e70*/  IMAD.U32 R19, RZ, RZ, UR7 ;  /* 0x00000007ff137e24 */ /* 0x000fc6000f8e00ff */
[----:B------:R-:W-:Y:S01]  /*1e80*/  FFMA R22, R121, R11, R22 ;  /* 0x0000000b79167223 */ /* 0x000fe20000000016 */
[----:B------:R-:W-:-:S04]  /*1e90*/  IMAD.WIDE.U32 R8, R8, UR4, R18 ;  /* 0x0000000408087c25 */ /* 0x000fc8000f8e0012 */
[----:B------:R-:W-:Y:S02]  /*1ea0*/  F2FP.F16.F32.PACK_AB R22, RZ, R22 ;  /* 0x00000016ff16723e */ /* 0x000fe400000000ff */
[----:B------:R-:W-:-:S03]  /*1eb0*/  IADD3 R6, P2, R6, R8, RZ ;  /* 0x0000000806067210 */ /* 0x000fc60007f5e0ff */
[----:B------:R0:W-:Y:S01]  /*1ec0*/  @P1 STG.E.U16 desc[UR12][R2.64+0x2], R22 ;  /* 0x0000021602001986 */ /* 0x0001e2000c10150c */
[----:B------:R-:W-:Y:S02]  /*1ed0*/  IADD3.X R7, R7, R17, R9, P2, !PT ;  /* 0x0000001107077210 */ /* 0x000fe400017fe409 */
[----:B------:R-:W-:-:S04]  /*1ee0*/  LEA R8, P2, R6, UR8, 0x1 ;  /* 0x0000000806087c11 */ /* 0x000fc8000f8408ff */
[----:B------:R-:W-:-:S05]  /*1ef0*/  LEA.HI.X R9, R6, UR9, R7, 0x1, P2 ;  /* 0x0000000906097c11 */ /* 0x000fca00090f0c07 */
[----:B------:R-:W2:Y:S01]  /*1f00*/  @P0 LDG.E.LTC128B.U16 R20, desc[UR12][R8.64] ;  /* 0x0000000c08140981 */ /* 0x000ea2000c1e1520 */
[C---:B------:R-:W-:Y:S01]  /*1f10*/  SHF.L.U64.HI R15, R16.reuse, 0x1, R15 ;  /* 0x00000001100f7819 */ /* 0x040fe2000001020f */
[----:B------:R-:W-:Y:S01]  /*1f20*/  BSSY B0, `(.L_x_31) ;  /* 0x000000b000007945 */ /* 0x000fe20003800000 */
[----:B------:R-:W-:Y:S02]  /*1f30*/  LEA R6, P2, R16, R2, 0x1 ;  /* 0x0000000210067211 */ /* 0x000fe400078408ff */
[----:B------:R-:W-:Y:S01]  /*1f40*/  ISETP.GT.AND P1, PT, R0, 0x8, P6 ;  /* 0x000000080000780c */ /* 0x000fe20003724270 */
[----:B--2---:R-:W-:-:S05]  /*1f50*/  HADD2.F32 R7, -RZ, R20.H0_H0 ;  /* 0x20000014ff077230 */ /* 0x004fca0000004100 */
[----:B------:R-:W-:-:S04]  /*1f60*/  FMUL R7, R7, R14 ;  /* 0x0000000e07077220 */ /* 0x000fc80000400000 */
[----:B------:R-:W-:-:S05]  /*1f70*/  FFMA R7, R122, R11, R7 ;  /* 0x0000000b7a077223 */ /* 0x000fca0000000007 */
[----:B------:R-:W-:Y:S01]  /*1f80*/  F2FP.F16.F32.PACK_AB R16, RZ, R7 ;  /* 0x00000007ff10723e */ /* 0x000fe200000000ff */
[----:B------:R-:W-:-:S05]  /*1f90*/  IMAD.X R7, R15, 0x1, R3, P2 ;  /* 0x000000010f077824 */ /* 0x000fca00010e0603 */
[----:B------:R0:W-:Y:S01]  /*1fa0*/  @P0 STG.E.U16 desc[UR12][R6.64], R16 ;  /* 0x0000001006000986 */ /* 0x0001e2000c10150c */
[----:B------:R-:W-:Y:S05]  /*1fb0*/  @!P1 BRA `(.L_x_32) ;  /* 0x0000000000049947 */ /* 0x000fea0003800000 */
[----:B------:R2:W5:Y:S02]  /*1fc0*/  LDG.E.LTC128B.U16 R20, desc[UR12][R8.64+0x2] ;  /* 0x0000020c08147981 */ /* 0x000564000c1e1520 */
.L_x_32:
[----:B------:R-:W-:Y:S05]  /*1fd0*/  BSYNC B0 ;  /* 0x0000000000007941 */ /* 0x000fea0003800000 */
.L_x_31:
[----:B-----5:R-:W-:Y:S01]  /*1fe0*/  HADD2.F32 R15, -RZ, R20.H0_H0 ;  /* 0x20000014ff0f7230 */ /* 0x020fe20000004100 */
[----:B------:R-:W-:Y:S01]  /*1ff0*/  ISETP.GT.AND P3, PT, R10, 0x8, PT ;  /* 0x000000080a00780c */ /* 0x000fe20003f64270 */
[----:B------:R-:W-:Y:S03]  /*2000*/  BSSY B0, `(.L_x_33) ;  /* 0x0000009000007945 */ /* 0x000fe60003800000 */
[----:B0-----:R-:W-:Y:S01]  /*2010*/  FMUL R16, R15, R14 ;  /* 0x0000000e0f107220 */ /* 0x001fe20000400000 */
[----:B------:R-:W-:Y:S02]  /*2020*/  ISETP.GT.AND P0, PT, R0, RZ, P3 ;  /* 0x000000ff0000720c */ /* 0x000fe40001f04270 */
[----:B------:R-:W-:Y:S01]  /*2030*/  P2R R15, PR, RZ, 0x8 ;  /* 0x00000008ff0f7803 */ /* 0x000fe20000000000 */
[----:B------:R-:W-:-:S05]  /*2040*/  FFMA R16, R123, R11, R16 ;  /* 0x0000000b7b107223 */ /* 0x000fca0000000010 */
[----:B------:R-:W-:-:S05]  /*2050*/  F2FP.F16.F32.PACK_AB R16, RZ, R16 ;  /* 0x00000010ff10723e */ /* 0x000fca00000000ff */
[----:B------:R0:W-:Y:S01]  /*2060*/  @P1 STG.E.U16 desc[UR12][R6.64+0x2], R16 ;  /* 0x0000021006001986 */ /* 0x0001e2000c10150c */
[----:B------:R-:W-:Y:S05]  /*2070*/  @!P0 BRA `(.L_x_34) ;  /* 0x0000000000048947 */ /* 0x000fea0003800000 */
[----:B------:R3:W5:Y:S02]  /*2080*/  LDG.E.LTC128B.U16 R20, desc[UR12][R4.64+0x10] ;  /* 0x0000100c04147981 */ /* 0x000764000c1e1520 */
.L_x_34:
[----:B------:R-:W-:Y:S05]  /*2090*/  BSYNC B0 ;  /* 0x0000000000007941 */ /* 0x000fea0003800000 */
.L_x_33:
[----:B-----5:R-:W-:Y:S01]  /*20a0*/  HADD2.F32 R15, -RZ, R20.H0_H0 ;  /* 0x20000014ff0f7230 */ /* 0x020fe20000004100 */
[----:B------:R-:W-:Y:S01]  /*20b0*/  ISETP.GT.AND P2, PT, R10, 0x9, PT ;  /* 0x000000090a00780c */ /* 0x000fe20003f44270 */
[----:B------:R-:W-:Y:S03]  /*20c0*/  BSSY B0, `(.L_x_35) ;  /* 0x0000009000007945 */ /* 0x000fe60003800000 */
[----:B------:R-:W-:Y:S01]  /*20d0*/  FMUL R15, R15, R14 ;  /* 0x0000000e0f0f7220 */ /* 0x000fe20000400000 */
[----:B------:R-:W-:Y:S02]  /*20e0*/  ISETP.GT.AND P1, PT, R0, RZ, P2 ;  /* 0x000000ff0000720c */ /* 0x000fe40001724270 */
[----:B0-----:R-:W-:Y:S01]  /*20f0*/  P2R R16, PR, RZ, 0x4 ;  /* 0x00000004ff107803 */ /* 0x001fe20000000000 */
[----:B------:R-:W-:-:S05]  /*2100*/  FFMA R15, R124, R11, R15 ;  /* 0x0000000b7c0f7223 */ /* 0x000fca000000000f */
[----:B------:R-:W-:-:S05]  /*2110*/  F2FP.F16.F32.PACK_AB R15, RZ, R15 ;  /* 0x0000000fff0f723e */ /* 0x000fca00000000ff */
[----:B------:R0:W-:Y:S01]  /*2120*/  @P0 STG.E.U16 desc[UR12][R2.64+0x10], R15 ;  /* 0x0000100f02000986 */ /* 0x0001e2000c10150c */
[----:B------:R-:W-:Y:S05]  /*2130*/  @!P1 BRA `(.L_x_36) ;  /* 0x0000000000049947 */ /* 0x000fea0003800000 */
[----:B------:R4:W5:Y:S02]  /*2140*/  LDG.E.LTC128B.U16 R20, desc[UR12][R4.64+0x12] ;  /* 0x0000120c04147981 */ /* 0x000964000c1e1520 */
.L_x_36:
[----:B------:R-:W-:Y:S05]  /*2150*/  BSYNC B0 ;  /* 0x0000000000007941 */ /* 0x000fea0003800000 */
.L_x_35:
[----:B0----5:R-:W-:Y:S01]  /*2160*/  HADD2.F32 R15, -RZ, R20.H0_H0 ;  /* 0x20000014ff0f7230 */ /* 0x021fe20000004100 */
[----:B------:R-:W-:Y:S01]  /*2170*/  ISETP.GT.AND P0, PT, R0, 0x8, P3 ;  /* 0x000000080000780c */ /* 0x000fe20001f04270 */
[----:B------:R-:W-:Y:S03]  /*2180*/  BSSY B0, `(.L_x_37) ;  /* 0x0000007000007945 */ /* 0x000fe60003800000 */
[----:B------:R-:W-:-:S04]  /*2190*/  FMUL R16, R15, R14 ;  /* 0x0000000e0f107220 */ /* 0x000fc80000400000 */
[----:B------:R-:W-:-:S05]  /*21a0*/  FFMA R16, R125, R11, R16 ;  /* 0x0000000b7d107223 */ /* 0x000fca0000000010 */
[----:B------:R-:W-:-:S05]  /*21b0*/  F2FP.F16.F32.PACK_AB R16, RZ, R16 ;  /* 0x00000010ff10723e */ /* 0x000fca00000000ff */
[----:B------:R0:W-:Y:S01]  /*21c0*/  @P1 STG.E.U16 desc[UR12][R2.64+0x12], R16 ;  /* 0x0000121002001986 */ /* 0x0001e2000c10150c */
[----:B------:R-:W-:Y:S05]  /*21d0*/  @!P0 BRA `(.L_x_38) ;  /* 0x0000000000048947 */ /* 0x000fea0003800000 */
[----:B------:R0:W5:Y:S02]  /*21e0*/  LDG.E.LTC128B.U16 R20, desc[UR12][R8.64+0x10] ;  /* 0x0000100c08147981 */ /* 0x000164000c1e1520 */
.L_x_38:
[----:B------:R-:W-:Y:S05]  /*21f0*/  BSYNC B0 ;  /* 0x0000000000007941 */ /* 0x000fea0003800000 */
.L_x_37:
[----:B-----5:R-:W-:Y:S01]  /*2200*/  HADD2.F32 R15, -RZ, R20.H0_H0 ;  /* 0x20000014ff0f7230 */ /* 0x020fe20000004100 */
        /* <DEDUP_REMOVED lines=8> */
.L_x_40:
[----:B------:R-:W-:Y:S05]  /*2290*/  BSYNC B0 ;  /* 0x0000000000007941 */ /* 0x000fea0003800000 */
.L_x_39:
[----:B0----5:R-:W-:Y:S01]  /*22a0*/  HADD2.F32 R15, -RZ, R20.H0_H0 ;  /* 0x20000014ff0f7230 */ /* 0x021fe20000004100 */
[----:B------:R-:W-:Y:S01]  /*22b0*/  ISETP.GT.AND P2, PT, R10, 0x10, PT ;  /* 0x000000100a00780c */ /* 0x000fe20003f44270 */
[----:B------:R-:W-:Y:S03]  /*22c0*/  BSSY B0, `(.L_x_41) ;  /* 0x0000009000007945 */ /* 0x000fe60003800000 */
[----:B------:R-:W-:Y:S01]  /*22d0*/  FMUL R16, R15, R14 ;  /* 0x0000000e0f107220 */ /* 0x000fe20000400000 */
[----:B------:R-:W-:Y:S02]  /*22e0*/  ISETP.GT.AND P0, PT, R0, RZ, P2 ;  /* 0x000000ff0000720c */ /* 0x000fe40001704270 */
[----:B------:R-:W-:Y:S01]  /*22f0*/  P2R R15, PR, RZ, 0x4 ;  /* 0x00000004ff0f7803 */ /* 0x000fe20000000000 */
[----:B------:R-:W-:-:S05]  /*2300*/  FFMA R16, R127, R11, R16 ;  /* 0x0000000b7f107223 */ /* 0x000fca0000000010 */
[----:B------:R-:W-:-:S05]  /*2310*/  F2FP.F16.F32.PACK_AB R16, RZ, R16 ;  /* 0x00000010ff10723e */ /* 0x000fca00000000ff */
[----:B------:R0:W-:Y:S01]  /*2320*/  @P1 STG.E.U16 desc[UR12][R6.64+0x12], R16 ;  /* 0x0000121006001986 */ /* 0x0001e2000c10150c */
[----:B------:R-:W-:Y:S05]  /*2330*/  @!P0 BRA `(.L_x_42) ;  /* 0x0000000000048947 */ /* 0x000fea0003800000 */
[----:B------:R0:W5:Y:S02]  /*2340*/  LDG.E.LTC128B.U16 R20, desc[UR12][R4.64+0x20] ;  /* 0x0000200c04147981 */ /* 0x000164000c1e1520 */
.L_x_42:
[----:B------:R-:W-:Y:S05]  /*2350*/  BSYNC B0 ;  /* 0x0000000000007941 */ /* 0x000fea0003800000 */
.L_x_41:
[----:B-----5:R-:W-:Y:S01]  /*2360*/  HADD2.F32 R15, -RZ, R20.H0_H0 ;  /* 0x20000014ff0f7230 */ /* 0x020fe20000004100 */
[----:B------:R-:W-:Y:S01]  /*2370*/  ISETP.GT.AND P1, PT, R10, 0x11, PT ;  /* 0x000000110a00780c */ /* 0x000fe20003f24270 */
[----:B------:R-:W-:Y:S03]  /*2380*/  BSSY B0, `(.L_x_43) ;  /* 0x0000009000007945 */ /* 0x000fe60003800000 */
[----:B------:R-:W-:-:S04]  /*2390*/  FMUL R15, R15, R14 ;  /* 0x0000000e0f0f7220 */ /* 0x000fc80000400000 */
[----:B------:R-:W-:-:S05]  /*23a0*/  FFMA R15, R128, R11, R15 ;  /* 0x0000000b800f7223 */ /* 0x000fca000000000f */
[----:B------:R-:W-:-:S05]  /*23b0*/  F2FP.F16.F32.PACK_AB R15, RZ, R15 ;  /* 0x0000000fff0f723e */ /* 0x000fca00000000ff */
[----:B------:R1:W-:Y:S01]  /*23c0*/  @P0 STG.E.U16 desc[UR12][R2.64+0x20], R15 ;  /* 0x0000200f02000986 */ /* 0x0003e2000c10150c */
[----:B------:R-:W-:Y:S02]  /*23d0*/  ISETP.GT.AND P0, PT, R0, RZ, P1 ;  /* 0x000000ff0000720c */ /* 0x000fe40000f04270 */
[----:B-1----:R-:W-:-:S11]  /*23e0*/  P2R R15, PR, RZ, 0x2 ;  /* 0x00000002ff0f7803 */ /* 0x002fd60000000000 */
[----:B------:R-:W-:Y:S05]  /*23f0*/  @!P0 BRA `(.L_x_44) ;  /* 0x0000000000048947 */ /* 0x000fea0003800000 */
[----:B------:R1:W5:Y:S02]  /*2400*/  LDG.E.LTC128B.U16 R20, desc[UR12][R4.64+0x22] ;  /* 0x0000220c04147981 */ /* 0x000364000c1e1520 */
.L_x_44:
[----:B------:R-:W-:Y:S05]  /*2410*/  BSYNC B0 ;  /* 0x0000000000007941 */ /* 0x000fea0003800000 */
.L_x_43:
[----:B-----5:R-:W-:Y:S01]  /*2420*/  HADD2.F32 R15, -RZ, R20.H0_H0 ;  /* 0x20000014ff0f7230 */ /* 0x020fe20000004100 */
[----:B------:R-:W-:Y:S04]  /*2430*/  BSSY B0, `(.L_x_45) ;  /* 0x0000008000007945 */ /* 0x000fe80003800000 */
[----:B0-----:R-:W-:-:S04]  /*2440*/  FMUL R16, R15, R14 ;  /* 0x0000000e0f107220 */ /* 0x001fc80000400000 */
[----:B------:R-:W-:-:S05]  /*2450*/  FFMA R16, R129, R11, R16 ;  /* 0x0000000b81107223 */ /* 0x000fca0000000010 */
[----:B------:R-:W-:-:S05]  /*2460*/  F2FP.F16.F32.PACK_AB R16, RZ, R16 ;  /* 0x00000010ff10723e */ /* 0x000fca00000000ff */
[----:B------:R0:W-:Y:S01]  /*2470*/  @P0 STG.E.U16 desc[UR12][R2.64+0x22], R16 ;  /* 0x0000221002000986 */ /* 0x0001e2000c10150c */
[----:B------:R-:W-:-:S13]  /*2480*/  ISETP.GT.AND P0, PT, R0, 0x8, P2 ;  /* 0x000000080000780c */ /* 0x000fda0001704270 */
[----:B0-----:R-:W-:Y:S05]  /*2490*/  @!P0 BRA `(.L_x_46) ;  /* 0x0000000000048947 */ /* 0x001fea0003800000 */
[----:B------:R0:W5:Y:S02]  /*24a0*/  LDG.E.LTC128B.U16 R20, desc[UR12][R8.64+0x20] ;  /* 0x0000200c08147981 */ /* 0x000164000c1e1520 */
.L_x_46:
[----:B------:R-:W-:Y:S05]  /*24b0*/  BSYNC B0 ;  /* 0x0000000000007941 */ /* 0x000fea0003800000 */
.L_x_45:
[----:B-----5:R-:W-:Y:S01]  /*24c0*/  HADD2.F32 R15, -RZ, R20.H0_H0 ;  /* 0x20000014ff0f7230 */ /* 0x020fe20000004100 */
[----:B------:R-:W-:Y:S04]  /*24d0*/  BSSY B0, `(.L_x_47) ;  /* 0x0000008000007945 */ /* 0x000fe80003800000 */
[----:B------:R-:W-:-:S04]  /*24e0*/  FMUL R15, R15, R14 ;  /* 0x0000000e0f0f7220 */ /* 0x000fc80000400000 */
[----:B------:R-:W-:-:S05]  /*24f0*/  FFMA R15, R130, R11, R15 ;  /* 0x0000000b820f7223 */ /* 0x000fca000000000f */
[----:B------:R-:W-:-:S05]  /*2500*/  F2FP.F16.F32.PACK_AB R15, RZ, R15 ;  /* 0x0000000fff0f723e */ /* 0x000fca00000000ff */
[----:B------:R0:W-:Y:S01]  /*2510*/  @P0 STG.E.U16 desc[UR12][R6.64+0x20], R15 ;  /* 0x0000200f06000986 */ /* 0x0001e2000c10150c */
[----:B------:R-:W-:-:S13]  /*2520*/  ISETP.GT.AND P0, PT, R0, 0x8, P1 ;  /* 0x000000080000780c */ /* 0x000fda0000f04270 */
[----:B0-----:R-:W-:Y:S05]  /*2530*/  @!P0 BRA `(.L_x_48) ;  /* 0x0000000000048947 */ /* 0x001fea0003800000 */
[----:B------:R0:W5:Y:S02]  /*2540*/  LDG.E.LTC128B.U16 R20, desc[UR12][R8.64+0x22] ;  /* 0x0000220c08147981 */ /* 0x000164000c1e1520 */
.L_x_48:
[----:B------:R-:W-:Y:S05]  /*2550*/  BSYNC B0 ;  /* 0x0000000000007941 */ /* 0x000fea0003800000 */
.L_x_47:
[----:B-----5:R-:W-:Y:S01]  /*2560*/  HADD2.F32 R15, -RZ, R20.H0_H0 ;  /* 0x20000014ff0f7230 */ /* 0x020fe20000004100 */
[C---:B------:R-:W-:Y:S01]  /*2570*/  SHF.L.U64.HI R21, R12.reuse, 0x7, R13 ;  /* 0x000000070c157819 */ /* 0x040fe2000001020d */
[----:B------:R-:W-:Y:S01]  /*2580*/  IMAD.SHL.U32 R17, R12, 0x80, RZ ;  /* 0x000000800c117824 */ /* 0x000fe200078e00ff */
[----:B------:R-:W-:Y:S01]  /*2590*/  ISETP.GT.AND P2, PT, R10, 0x18, PT ;  /* 0x000000180a00780c */ /* 0x000fe20003f44270 */
[----:B------:R-:W-:Y:S01]  /*25a0*/  BSSY B0, `(.L_x_49) ;  /* 0x000000e000007945 */ /* 0x000fe20003800000 */
[----:B------:R-:W-:Y:S02]  /*25b0*/  FMUL R16, R15, R14 ;  /* 0x0000000e0f107220 */ /* 0x000fe40000400000 */
[----:B------:R-:W-:Y:S02]  /*25c0*/  LOP3.LUT R15, R17, 0x2, RZ, 0xfc, !PT ;  /* 0x00000002110f7812 */ /* 0x000fe400078efcff */
[----:B------:R-:W-:-:S05]  /*25d0*/  FFMA R16, R131, R11, R16 ;  /* 0x0000000b83107223 */ /* 0x000fca0000000010 */
[----:B------:R-:W-:-:S05]  /*25e0*/  F2FP.F16.F32.PACK_AB R16, RZ, R16 ;  /* 0x00000010ff10723e */ /* 0x000fca00000000ff */
[----:B------:R1:W-:Y:S01]  /*25f0*/  @P0 STG.E.U16 desc[UR12][R6.64+0x22], R16 ;  /* 0x0000221006000986 */ /* 0x0003e2000c10150c */
[----:B------:R-:W-:-:S05]  /*2600*/  IADD3 R124, P0, R15, R2, RZ ;  /* 0x000000020f7c7210 */ /* 0x000fca0007f1e0ff */
[----:B------:R-:W-:Y:S01]  /*2610*/  IMAD.X R125, R21, 0x1, R3, P0 ;  /* 0x00000001157d7824 */ /* 0x000fe200000e0603 */
[----:B------:R-:W-:-:S05]  /*2620*/  IADD3 R12, P0, R17, R2, RZ ;  /* 0x00000002110c7210 */ /* 0x000fca0007f1e0ff */
[----:B------:R-:W-:Y:S01]  /*2630*/  IMAD.X R13, R21, 0x1, R3, P0 ;  /* 0x00000001150d7824 */ /* 0x000fe200000e0603 */
[----:B------:R-:W-:Y:S02]  /*2640*/  ISETP.GT.AND P0, PT, R0, RZ, P2 ;  /* 0x000000ff0000720c */ /* 0x000fe40001704270 */
[----:B-1----:R-:W-:-:S11]  /*2650*/  P2R R16, PR, RZ, 0x4 ;  /* 0x00000004ff107803 */ /* 0x002fd60000000000 */
[----:B------:R-:W-:Y:S05]  /*2660*/  @!P0 BRA `(.L_x_50) ;  /* 0x0000000000048947 */ /* 0x000fea0003800000 */
[----:B------:R1:W5:Y:S02]  /*2670*/  LDG.E.LTC128B.U16 R20, desc[UR12][R4.64+0x30] ;  /* 0x0000300c04147981 */ /* 0x000364000c1e1520 */
.L_x_50:
[----:B------:R-:W-:Y:S05]  /*2680*/  BSYNC B0 ;  /* 0x0000000000007941 */ /* 0x000fea0003800000 */
.L_x_49:
[----:B-----5:R-:W-:Y:S01]  /*2690*/  HADD2.F32 R19, -RZ, R20.H0_H0 ;  /* 0x20000014ff137230 */ /* 0x020fe20000004100 */
[----:B------:R-:W-:Y:S01]  /*26a0*/  ISETP.GT.AND P1, PT, R10, 0x19, PT ;  /* 0x000000190a00780c */ /* 0x000fe20003f24270 */
[----:B------:R-:W-:Y:S03]  /*26b0*/  BSSY B0, `(.L_x_51) ;  /* 0x0000009000007945 */ /* 0x000fe60003800000 */
[----:B------:R-:W-:Y:S01]  /*26c0*/  FMUL R19, R19, R14 ;  /* 0x0000000e13137220 */ /* 0x000fe20000400000 */
[----:B------:R-:W-:-:S03]  /*26d0*/  P2R R16, PR, RZ, 0x2 ;  /* 0x00000002ff107803 */ /* 0x000fc60000000000 */
[----:B------:R-:W-:-:S05]  /*26e0*/  FFMA R19, R132, R11, R19 ;  /* 0x0000000b84137223 */ /* 0x000fca0000000013 */
[----:B------:R-:W-:-:S05]  /*26f0*/  F2FP.F16.F32.PACK_AB R19, RZ, R19 ;  /* 0x00000013ff13723e */ /* 0x000fca00000000ff */
[----:B------:R0:W-:Y:S01]  /*2700*/  @P0 STG.E.U16 desc[UR12][R2.64+0x30], R19 ;  /* 0x0000301302000986 */ /* 0x0001e2000c10150c */
[----:B------:R-:W-:-:S13]  /*2710*/  ISETP.GT.AND P0, PT, R0, RZ, P1 ;  /* 0x000000ff0000720c */ /* 0x000fda0000f04270 */
[----:B0-----:R-:W-:Y:S05]  /*2720*/  @!P0 BRA `(.L_x_52) ;  /* 0x0000000000048947 */ /* 0x001fea0003800000 */
[----:B------:R0:W5:Y:S02]  /*2730*/  LDG.E.LTC128B.U16 R20, desc[UR12][R4.64+0x32] ;  /* 0x0000320c04147981 */ /* 0x000164000c1e1520 */
.L_x_52:
[----:B------:R-:W-:Y:S05]  /*2740*/  BSYNC B0 ;  /* 0x0000000000007941 */ /* 0x000fea0003800000 */
.L_x_51:
        /* <DEDUP_REMOVED lines=9> */
.L_x_54:
[----:B------:R-:W-:Y:S05]  /*27e0*/  BSYNC B0 ;  /* 0x0000000000007941 */ /* 0x000fea0003800000 */
.L_x_53:
        /* <DEDUP_REMOVED lines=9> */
.L_x_56:
[----:B------:R-:W-:Y:S05]  /*2880*/  BSYNC B0 ;  /* 0x0000000000007941 */ /* 0x000fea0003800000 */
.L_x_55:
        /* <DEDUP_REMOVED lines=11> */
.L_x_58:
[----:B------:R-:W-:Y:S05]  /*2940*/  BSYNC B0 ;  /* 0x0000000000007941 */ /* 0x000fea0003800000 */
.L_x_57:
        /* <DEDUP_REMOVED lines=11> */
.L_x_60:
[----:B------:R-:W-:Y:S05]  /*2a00*/  BSYNC B0 ;  /* 0x0000000000007941 */ /* 0x000fea0003800000 */
.L_x_59:
        /* <DEDUP_REMOVED lines=9> */
.L_x_62:
[----:B------:R-:W-:Y:S05]  /*2aa0*/  BSYNC B0 ;  /* 0x0000000000007941 */ /* 0x000fea0003800000 */
.L_x_61:
        /* <DEDUP_REMOVED lines=9> */
.L_x_64:
[----:B------:R-:W-:Y:S05]  /*2b40*/  BSYNC B0 ;  /* 0x0000000000007941 */ /* 0x000fea0003800000 */
.L_x_63:
        /* <DEDUP_REMOVED lines=11> */
.L_x_66:
[----:B------:R-:W-:Y:S05]  /*2c00*/  BSYNC B0 ;  /* 0x0000000000007941 */ /* 0x000fea0003800000 */
.L_x_65:
[----:B-----5:R-:W-:Y:S01]  /*2c10*/  HADD2.F32 R19, -RZ, R20.H0_H0 ;  /* 0x20000014ff137230 */ /* 0x020fe20000004100 */
[----:B------:R-:W-:Y:S01]  /*2c20*/  ISETP.GT.AND P4, PT, R10, 0x29, PT ;  /* 0x000000290a00780c */ /* 0x000fe20003f84270 */
[----:B------:R-:W-:Y:S03]  /*2c30*/  BSSY B0, `(.L_x_67) ;  /* 0x0000008000007945 */ /* 0x000fe60003800000 */
[----:B------:R-:W-:-:S04]  /*2c40*/  FMUL R19, R19, R14 ;  /* 0x0000000e13137220 */ /* 0x000fc80000400000 */
[----:B------:R-:W-:-:S05]  /*2c50*/  FFMA R19, R140, R11, R19 ;  /* 0x0000000b8c137223 */ /* 0x000fca0000000013 */
[----:B------:R-:W-:-:S05]  /*2c60*/  F2FP.F16.F32.PACK_AB R19, RZ, R19 ;  /* 0x00000013ff13723e */ /* 0x000fca00000000ff */
[----:B------:R0:W-:Y:S01]  /*2c70*/  @P0 STG.E.U16 desc[UR12][R2.64+0x50], R19 ;  /* 0x0000501302000986 */ /* 0x0001e2000c10150c */
[----:B------:R-:W-:-:S13]  /*2c80*/  ISETP.GT.AND P0, PT, R0, RZ, P4 ;  /* 0x000000ff0000720c */ /* 0x000fda0002704270 */
[----:B0-----:R-:W-:Y:S05]  /*2c90*/  @!P0 BRA `(.L_x_68) ;  /* 0x0000000000048947 */ /* 0x001fea0003800000 */
[----:B------:R0:W5:Y:S02]  /*2ca0*/  LDG.E.LTC128B.U16 R20, desc[UR12][R4.64+0x52] ;  /* 0x0000520c04147981 */ /* 0x000164000c1e1520 */
.L_x_68:
[----:B------:R-:W-:Y:S05]  /*2cb0*/  BSYNC B0 ;  /* 0x0000000000007941 */ /* 0x000fea0003800000 */
.L_x_67:
        /* <DEDUP_REMOVED lines=9> */
.L_x_70:
[----:B------:R-:W-:Y:S05]  /*2d50*/  BSYNC B0 ;  /* 0x0000000000007941 */ /* 0x000fea0003800000 */
.L_x_69:
        /* <DEDUP_REMOVED lines=9> */
.L_x_72:
[----:B------:R-:W-:Y:S05]  /*2df0*/  BSYNC B0 ;  /* 0x0000000000007941 */ /* 0x000fea0003800000 */
.L_x_71:
        /* <DEDUP_REMOVED lines=10> */
.L_x_74:
[----:B------:R-:W-:Y:S05]  /*2ea0*/  BSYNC B0 ;  /* 0x0000000000007941 */ /* 0x000fea0003800000 */
.L_x_73:
        /* <DEDUP_REMOVED lines=10> */
.L_x_76:
[----:B------:R-:W-:Y:S05]  /*2f50*/  BSYNC B0 ;  /* 0x0000000000007941 */ /* 0x000fea0003800000 */
.L_x_75:
        /* <DEDUP_REMOVED lines=9> */
.L_x_78:
[----:B------:R-:W-:Y:S05]  /*2ff0*/  BSYNC B0 ;  /* 0x0000000000007941 */ /* 0x000fea0003800000 */
.L_x_77:
        /* <DEDUP_REMOVED lines=9> */
.L_x_80:
[----:B------:R-:W-:Y:S05]  /*3090*/  BSYNC B0 ;  /* 0x0000000000007941 */ /* 0x000fea0003800000 */
.L_x_79:
        /* <DEDUP_REMOVED lines=10> */
.L_x_82:
[----:B------:R-:W-:Y:S05]  /*3140*/  BSYNC B0 ;  /* 0x0000000000007941 */ /* 0x000fea0003800000 */
.L_x_81:
[----:B-----5:R-:W-:Y:S01]  /*3150*/  HADD2.F32 R19, -RZ, R20.H0_H0 ;  /* 0x20000014ff137230 */ /* 0x020fe20000004100 */
[----:B------:R-:W-:Y:S04]  /*3160*/  BSSY B0, `(.L_x_83) ;  /* 0x0000009000007945 */ /* 0x000fe80003800000 */
[----:B------:R-:W-:-:S04]  /*3170*/  FMUL R19, R19, R14 ;  /* 0x0000000e13137220 */ /* 0x000fc80000400000 */
[----:B------:R-:W-:-:S05]  /*3180*/  FFMA R19, R148, R11, R19 ;  /* 0x0000000b94137223 */ /* 0x000fca0000000013 */
[----:B------:R-:W-:-:S05]  /*3190*/  F2FP.F16.F32.PACK_AB R19, RZ, R19 ;  /* 0x00000013ff13723e */ /* 0x000fca00000000ff */
[----:B------:R0:W-:Y:S01]  /*31a0*/  @P0 STG.E.U16 desc[UR12][R2.64+0x70], R19 ;  /* 0x0000701302000986 */ /* 0x0001e2000c10150c */
[----:B------:R-:W-:-:S04]  /*31b0*/  ISETP.GT.AND P0, PT, R10, 0x39, PT ;  /* 0x000000390a00780c */ /* 0x000fc80003f04270 */
[----:B------:R-:W-:-:S13]  /*31c0*/  ISETP.GT.AND P5, PT, R0, RZ, P0 ;  /* 0x000000ff0000720c */ /* 0x000fda00007a4270 */
[----:B0-----:R-:W-:Y:S05]  /*31d0*/  @!P5 BRA `(.L_x_84) ;  /* 0x000000000004d947 */ /* 0x001fea0003800000 */
[----:B------:R0:W5:Y:S02]  /*31e0*/  LDG.E.LTC128B.U16 R20, desc[UR12][R4.64+0x72] ;  /* 0x0000720c04147981 */ /* 0x000164000c1e1520 */
.L_x_84:
[----:B------:R-:W-:Y:S05]  /*31f0*/  BSYNC B0 ;  /* 0x0000000000007941 */ /* 0x000fea0003800000 */
.L_x_83:
        /* <DEDUP_REMOVED lines=9> */
.L_x_86:
[----:B------:R-:W-:Y:S05]  /*3290*/  BSYNC B0 ;  /* 0x0000000000007941 */ /* 0x000fea0003800000 */
.L_x_85:
        /* <DEDUP_REMOVED lines=9> */
.L_x_88:
[----:B------:R-:W-:Y:S05]  /*3330*/  BSYNC B0 ;  /* 0x0000000000007941 */ /* 0x000fea0003800000 */
.L_x_87:
[----:B-----5:R-:W-:Y:S01]  /*3340*/  HADD2.F32 R19, -RZ, R20.H0_H0 ;  /* 0x20000014ff137230 */ /* 0x020fe20000004100 */
[----:B------:R-:W-:Y:S01]  /*3350*/  LOP3.LUT R123, R17, 0x10, RZ, 0xfc, !PT ;  /* 0x00000010117b7812 */ /* 0x000fe200078efcff */
[----:B------:R-:W-:Y:S02]  /*3360*/  USHF.L.U32 UR22, UR4, 0x7, URZ ;  /* 0x0000000704167899 */ /* 0x000fe4000800063f */
[----:B------:R-:W-:Y:S01]  /*3370*/  USHF.L.U64.HI UR4, UR4, 0x7, UR5 ;  /* 0x0000000704047899 */ /* 0x000fe20008010205 */
[----:B------:R-:W-:-:S04]  /*3380*/  FMUL R16, R19, R14 ;  /* 0x0000000e13107220 */ /* 0x000fc80000400000 */
[----:B------:R-:W-:-:S05]  /*3390*/  FFMA R16, R151, R11, R16 ;  /* 0x0000000b97107223 */ /* 0x000fca0000000010 */
[----:B------:R-:W-:-:S05]  /*33a0*/  F2FP.F16.F32.PACK_AB R16, RZ, R16 ;  /* 0x00000010ff10723e */ /* 0x000fca00000000ff */
[----:B------:R1:W-:Y:S01]  /*33b0*/  @P5 STG.E.U16 desc[UR12][R6.64+0x72], R16 ;  /* 0x0000721006005986 */ /* 0x0003e2000c10150c */
[----:B------:R-:W-:-:S05]  /*33c0*/  IADD3 R126, P5, R123, R2, RZ ;  /* 0x000000027b7e7210 */ /* 0x000fca0007fbe0ff */
[----:B------:R-:W-:Y:S01]  /*33d0*/  IMAD.X R127, R21, 0x1, R3, P5 ;  /* 0x00000001157f7824 */ /* 0x000fe200028e0603 */
[----:B------:R-:W-:-:S04]  /*33e0*/  IADD3 R18, P5, R4, UR22, RZ ;  /* 0x0000001604127c10 */ /* 0x000fc8000ffbe0ff */
[----:B------:R-:W-:Y:S02]  /*33f0*/  IADD3.X R19, R5, UR4, RZ, P5, !PT ;  /* 0x0000000405137c10 */ /* 0x000fe4000affe4ff */
[----:B------:R-:W-:-:S04]  /*3400*/  ISETP.GT.AND P5, PT, R10, RZ, PT ;  /* 0x000000ff0a00720c */ /* 0x000fc80003fa4270 */
[----:B------:R-:W-:-:S13]  /*3410*/  ISETP.GT.AND P5, PT, R0, 0x40, P5 ;  /* 0x000000400000780c */ /* 0x000fda0002fa4270 */
[----:B------:R-:W2:Y:S01]  /*3420*/  @P5 LDG.E.LTC128B.U16 R20, desc[UR12][R18.64] ;  /* 0x0000000c12145981 */ /* 0x000ea2000c1e1520 */
[----:B------:R-:W-:Y:S01]  /*3430*/  LOP3.LUT R121, R17, 0x12, RZ, 0xfc, !PT ;  /* 0x0000001211797812 */ /* 0x000fe200078efcff */
[----:B------:R-:W-:Y:S01]  /*3440*/  ULOP3.LUT UR21, UR22, 0x2, URZ, 0xfc, !UPT ;  /* 0x0000000216157892 */ /* 0x000fe2000f8efc3f */
[----:B--2---:R-:W-:-:S05]  /*3450*/  HADD2.F32 R23, -RZ, R20.H0_H0 ;  /* 0x20000014ff177230 */ /* 0x004fca0000004100 */
[----:B------:R-:W-:-:S04]  /*3460*/  FMUL R23, R23, R14 ;  /* 0x0000000e17177220 */ /* 0x000fc80000400000 */
[----:B------:R-:W-:-:S05]  /*3470*/  FFMA R23, R88, R11, R23 ;  /* 0x0000000b58177223 */ /* 0x000fca0000000017 */
[----:B------:R-:W-:-:S04]  /*3480*/  F2FP.F16.F32.PACK_AB R23, RZ, R23 ;  /* 0x00000017ff17723e */ /* 0x000fc800000000ff */
[----:B------:R-:W-:-:S05]  /*3490*/  PRMT R22, R23, 0x7610, R22 ;  /* 0x0000761017167816 */ /* 0x000fca0000000016 */
[----:B------:R2:W-:Y:S01]  /*34a0*/  @P5 STG.E.U16 desc[UR12][R12.64], R22 ;  /* 0x000000160c005986 */ /* 0x0005e2000c10150c */
[----:B------:R-:W-:-:S05]  /*34b0*/  IADD3 R128, P5, R121, R2, RZ ;  /* 0x0000000279807210 */ /* 0x000fca0007fbe0ff */
[----:B------:R-:W-:Y:S01]  /*34c0*/  IMAD.X R129, R21, 0x1, R3, P5 ;  /* 0x0000000115817824 */ /* 0x000fe200028e0603 */
[----:B------:R-:W-:-:S04]  /*34d0*/  IADD3 R130, P5, R4, UR21, RZ ;  /* 0x0000001504827c10 */ /* 0x000fc8000ffbe0ff */
[----:B------:R-:W-:Y:S02]  /*34e0*/  IADD3.X R131, R5, UR4, RZ, P5, !PT ;  /* 0x0000000405837c10 */ /* 0x000fe4000affe4ff */
[----:B------:R-:W-:-:S13]  /*34f0*/  ISETP.GT.AND P5, PT, R0, 0x40, P6 ;  /* 0x000000400000780c */ /* 0x000fda00037a4270 */
[----:B------:R-:W3:Y:S01]  /*3500*/  @P5 LDG.E.LTC128B.U16 R20, desc[UR12][R130.64] ;  /* 0x0000000c82145981 */ /* 0x000ee2000c1e1520 */
[----:B------:R-:W-:Y:S01]  /*3510*/  BSSY B0, `(.L_x_89) ;  /* 0x000000e000007945 */ /* 0x000fe20003800000 */
[----:B---3--:R-:W-:-:S05]  /*3520*/  HADD2.F32 R23, -RZ, R20.H0_H0 ;  /* 0x20000014ff177230 */ /* 0x008fca0000004100 */
[----:B-1----:R-:W-:-:S04]  /*3530*/  FMUL R16, R23, R14 ;  /* 0x0000000e17107220 */ /* 0x002fc80000400000 */
[----:B------:R-:W-:-:S05]  /*3540*/  FFMA R16, R89, R11, R16 ;  /* 0x0000000b59107223 */ /* 0x000fca0000000010 */
[----:B------:R-:W-:-:S05]  /*3550*/  F2FP.F16.F32.PACK_AB R16, RZ, R16 ;  /* 0x00000010ff10723e */ /* 0x000fca00000000ff */
[----:B------:R1:W-:Y:S01]  /*3560*/  @P5 STG.E.U16 desc[UR12][R124.64], R16 ;  /* 0x000000107c005986 */ /* 0x0003e2000c10150c */
[----:B------:R-:W-:-:S05]  /*3570*/  IADD3 R88, P5, R17, R6, RZ ;  /* 0x0000000611587210 */ /* 0x000fca0007fbe0ff */
[----:B------:R-:W-:Y:S01]  /*3580*/  IMAD.X R89, R21, 0x1, R7, P5 ;  /* 0x0000000115597824 */ /* 0x000fe200028e0607 */
[----:B--2---:R-:W-:-:S04]  /*3590*/  IADD3 R22, P5, R8, UR22, RZ ;  /* 0x0000001608167c10 */ /* 0x004fc8000ffbe0ff */
[----:B------:R-:W-:Y:S02]  /*35a0*/  IADD3.X R23, R9, UR4, RZ, P5, !PT ;  /* 0x0000000409177c10 */ /* 0x000fe4000affe4ff */
[----:B------:R-:W-:-:S04]  /*35b0*/  ISETP.GT.AND P5, PT, R10, RZ, PT ;  /* 0x000000ff0a00720c */ /* 0x000fc80003fa4270 */
[----:B------:R-:W-:-:S13]  /*35c0*/  ISETP.GT.AND P5, PT, R0, 0x48, P5 ;  /* 0x000000480000780c */ /* 0x000fda0002fa4270 */
[----:B-1----:R-:W-:Y:S05]  /*35d0*/  @!P5 BRA `(.L_x_90) ;  /* 0x000000000004d947 */ /* 0x002fea0003800000 */
[----:B------:R1:W5:Y:S02]  /*35e0*/  LDG.E.LTC128B.U16 R20, desc[UR12][R22.64] ;  /* 0x0000000c16147981 */ /* 0x000364000c1e1520 */
.L_x_90:
[----:B------:R-:W-:Y:S05]  /*35f0*/  BSYNC B0 ;  /* 0x0000000000007941 */ /* 0x000fea0003800000 */
.L_x_89:
[----:B-----5:R-:W-:Y:S01]  /*3600*/  HADD2.F32 R125, -RZ, R20.H0_H0 ;  /* 0x20000014ff7d7230 */ /* 0x020fe20000004100 */
[----:B------:R-:W-:Y:S04]  /*3610*/  BSSY B0, `(.L_x_91) ;  /* 0x000000c000007945 */ /* 0x000fe80003800000 */
[----:B------:R-:W-:-:S04]  /*3620*/  FMUL R125, R125, R14 ;  /* 0x0000000e7d7d7220 */ /* 0x000fc80000400000 */
[----:B------:R-:W-:-:S05]  /*3630*/  FFMA R125, R90, R11, R125 ;  /* 0x0000000b5a7d7223 */ /* 0x000fca000000007d */
[----:B------:R-:W-:-:S05]  /*3640*/  F2FP.F16.F32.PACK_AB R125, RZ, R125 ;  /* 0x0000007dff7d723e */ /* 0x000fca00000000ff */
[----:B------:R2:W-:Y:S01]  /*3650*/  @P5 STG.E.U16 desc[UR12][R88.64], R125 ;  /* 0x0000007d58005986 */ /* 0x0005e2000c10150c */
[----:B------:R-:W-:-:S05]  /*3660*/  IADD3 R132, P5, R15, R6, RZ ;  /* 0x000000060f847210 */ /* 0x000fca0007fbe0ff */
[----:B------:R-:W-:Y:S01]  /*3670*/  IMAD.X R133, R21, 0x1, R7, P5 ;  /* 0x0000000115857824 */ /* 0x000fe200028e0607 */
[----:B------:R-:W-:-:S13]  /*3680*/  ISETP.GT.AND P5, PT, R0, 0x48, P6 ;  /* 0x000000480000780c */ /* 0x000fda00037a4270 */
[----:B--2---:R-:W-:Y:S05]  /*3690*/  @!P5 BRA `(.L_x_92) ;  /* 0x00000000000cd947 */ /* 0x004fea0003800000 */
[----:B------:R-:W-:-:S04]  /*36a0*/  IADD3 R124, P6, R8, UR21, RZ ;  /* 0x00000015087c7c10 */ /* 0x000fc8000ffde0ff */
[----:B------:R-:W-:-:S05]  /*36b0*/  IADD3.X R125, R9, UR4, RZ, P6, !PT ;  /* 0x00000004097d7c10 */ /* 0x000fca000b7fe4ff */
[----:B------:R2:W5:Y:S04]  /*36c0*/  LDG.E.LTC128B.U16 R20, desc[UR12][R124.64] ;  /* 0x0000000c7c147981 */ /* 0x000568000c1e1520 */
.L_x_92:
[----:B------:R-:W-:Y:S05]  /*36d0*/  BSYNC B0 ;  /* 0x0000000000007941 */ /* 0x000fea0003800000 */
.L_x_91:
[----:B--2--5:R-:W-:Y:S01]  /*36e0*/  HADD2.F32 R125, -RZ, R20.H0_H0 ;  /* 0x20000014ff7d7230 */ /* 0x024fe20000004100 */
[----:B------:R-:W-:Y:S01]  /*36f0*/  ULOP3.LUT UR20, UR22, 0x10, URZ, 0xfc, !UPT ;  /* 0x0000001016147892 */ /* 0x000fe2000f8efc3f */
[----:B------:R-:W-:-:S03]  /*3700*/  ISETP.GT.AND P6, PT, R10, 0x8, PT ;  /* 0x000000080a00780c */ /* 0x000fc60003fc4270 */
[----:B------:R-:W-:-:S04]  /*3710*/  FMUL R16, R125, R14 ;  /* 0x0000000e7d107220 */ /* 0x000fc80000400000 */
[----:B------:R-:W-:Y:S01]  /*3720*/  FFMA R16, R91, R11, R16 ;  /* 0x0000000b5b107223 */ /* 0x000fe20000000010 */
[----:B------:R-:W-:-:S04]  /*3730*/  LOP3.LUT R91, R17, 0x20, RZ, 0xfc, !PT ;  /* 0x00000020115b7812 */ /* 0x000fc800078efcff */
[----:B------:R-:W-:-:S05]  /*3740*/  F2FP.F16.F32.PACK_AB R16, RZ, R16 ;  /* 0x00000010ff10723e */ /* 0x000fca00000000ff */
[----:B------:R2:W-:Y:S01]  /*3750*/  @P5 STG.E.U16 desc[UR12][R132.64], R16 ;  /* 0x0000001084005986 */ /* 0x0005e2000c10150c */
[----:B------:R-:W-:-:S05]  /*3760*/  IADD3 R130, P5, R91, R2, RZ ;  /* 0x000000025b827210 */ /* 0x000fca0007fbe0ff */
[----:B------:R-:W-:Y:S01]  /*3770*/  IMAD.X R131, R21, 0x1, R3, P5 ;  /* 0x0000000115837824 */ /* 0x000fe200028e0603 */
[----:B------:R-:W-:-:S04]  /*3780*/  IADD3 R134, P5, R4, UR20, RZ ;  /* 0x0000001404867c10 */ /* 0x000fc8000ffbe0ff */
[----:B------:R-:W-:Y:S02]  /*3790*/  IADD3.X R135, R5, UR4, RZ, P5, !PT ;  /* 0x0000000405877c10 */ /* 0x000fe4000affe4ff */
[----:B------:R-:W-:-:S13]  /*37a0*/  ISETP.GT.AND P5, PT, R0, 0x40, P6 ;  /* 0x000000400000780c */ /* 0x000fda00037a4270 */
[----:B------:R-:W3:Y:S01]  /*37b0*/  @P5 LDG.E.LTC128B.U16 R20, desc[UR12][R134.64] ;  /* 0x0000000c86145981 */ /* 0x000ee2000c1e1520 */
[----:B------:R-:W-:Y:S01]  /*37c0*/  ULOP3.LUT UR19, UR22, 0x12, URZ, 0xfc, !UPT ;  /* 0x0000001216137892 */ /* 0x000fe2000f8efc3f */
[----:B---3--:R-:W-:-:S05]  /*37d0*/  HADD2.F32 R125, -RZ, R20.H0_H0 ;  /* 0x20000014ff7d7230 */ /* 0x008fca0000004100 */
[----:B------:R-:W-:-:S04]  /*37e0*/  FMUL R125, R125, R14 ;  /* 0x0000000e7d7d7220 */ /* 0x000fc80000400000 */
[----:B------:R-:W-:-:S05]  /*37f0*/  FFMA R125, R92, R11, R125 ;  /* 0x0000000b5c7d7223 */ /* 0x000fca000000007d */
[----:B------:R-:W-:-:S04]  /*3800*/  F2FP.F16.F32.PACK_AB R125, RZ, R125 ;  /* 0x0000007dff7d723e */ /* 0x000fc800000000ff */
[----:B------:R-:W-:Y:S02]  /*3810*/  PRMT R90, R125, 0x7610, R90 ;  /* 0x000076107d5a7816 */ /* 0x000fe4000000005a */
[----:B------:R-:W-:-:S03]  /*3820*/  LOP3.LUT R125, R17, 0x22, RZ, 0xfc, !PT ;  /* 0x00000022117d7812 */ /* 0x000fc600078efcff */
[----:B------:R3:W-:Y:S01]  /*3830*/  @P5 STG.E.U16 desc[UR12][R126.64], R90 ;  /* 0x0000005a7e005986 */ /* 0x0007e2000c10150c */
[----:B--2---:R-:W-:-:S05]  /*3840*/  IADD3 R132, P5, R125, R2, RZ ;  /* 0x000000027d847210 */ /* 0x004fca0007fbe0ff */
[----:B------:R-:W-:Y:S01]  /*3850*/  IMAD.X R133, R21, 0x1, R3, P5 ;  /* 0x0000000115857824 */ /* 0x000fe200028e0603 */
[----:B------:R-:W-:-:S04]  /*3860*/  IADD3 R134, P5, R4, UR19, RZ ;  /* 0x0000001304867c10 */ /* 0x000fc8000ffbe0ff */
[----:B------:R-:W-:Y:S02]  /*3870*/  IADD3.X R135, R5, UR4, RZ, P5, !PT ;  /* 0x0000000405877c10 */ /* 0x000fe4000affe4ff */
[----:B------:R-:W-:-:S04]  /*3880*/  ISETP.GT.AND P5, PT, R10, 0x9, PT ;  /* 0x000000090a00780c */ /* 0x000fc80003fa4270 */
[----:B------:R-:W-:-:S13]  /*3890*/  ISETP.GT.AND P5, PT, R0, 0x40, P5 ;  /* 0x000000400000780c */ /* 0x000fda0002fa4270 */
[----:B------:R-:W2:Y:S01]  /*38a0*/  @P5 LDG.E.LTC128B.U16 R20, desc[UR12][R134.64] ;  /* 0x0000000c86145981 */ /* 0x000ea2000c1e1520 */
[----:B------:R-:W-:Y:S01]  /*38b0*/  BSSY B0, `(.L_x_93) ;  /* 0x000000d000007945 */ /* 0x000fe20003800000 */
[----:B--2---:R-:W-:-:S05]  /*38c0*/  HADD2.F32 R137, -RZ, R20.H0_H0 ;  /* 0x20000014ff897230 */ /* 0x004fca0000004100 */
[----:B------:R-:W-:-:S04]  /*38d0*/  FMUL R16, R137, R14 ;  /* 0x0000000e89107220 */ /* 0x000fc80000400000 */
[----:B------:R-:W-:-:S05]  /*38e0*/  FFMA R16, R93, R11, R16 ;  /* 0x0000000b5d107223 */ /* 0x000fca0000000010 */
[----:B------:R-:W-:-:S05]  /*38f0*/  F2FP.F16.F32.PACK_AB R16, RZ, R16 ;  /* 0x00000010ff10723e */ /* 0x000fca00000000ff */
[----:B------:R2:W-:Y:S01]  /*3900*/  @P5 STG.E.U16 desc[UR12][R128.64], R16 ;  /* 0x0000001080005986 */ /* 0x0005e2000c10150c */
[----:B---3--:R-:W-:-:S05]  /*3910*/  IADD3 R126, P5, R123, R6, RZ ;  /* 0x000000067b7e7210 */ /* 0x008fca0007fbe0ff */
[----:B------:R-:W-:Y:S01]  /*3920*/  IMAD.X R127, R21, 0x1, R7, P5 ;  /* 0x00000001157f7824 */ /* 0x000fe200028e0607 */
[----:B------:R-:W-:-:S13]  /*3930*/  ISETP.GT.AND P5, PT, R0, 0x48, P6 ;  /* 0x000000480000780c */ /* 0x000fda00037a4270 */
[----:B--2---:R-:W-:Y:S05]  /*3940*/  @!P5 BRA `(.L_x_94) ;  /* 0x00000000000cd947 */ /* 0x004fea0003800000 */
[----:B------:R-:W-:-:S04]  /*3950*/  IADD3 R92, P6, R8, UR20, RZ ;  /* 0x00000014085c7c10 */ /* 0x000fc8000ffde0ff */
[----:B------:R-:W-:-:S05]  /*3960*/  IADD3.X R93, R9, UR4, RZ, P6, !PT ;  /* 0x00000004095d7c10 */ /* 0x000fca000b7fe4ff */
[----:B------:R2:W5:Y:S04]  /*3970*/  LDG.E.LTC128B.U16 R20, desc[UR12][R92.64] ;  /* 0x0000000c5c147981 */ /* 0x000568000c1e1520 */
.L_x_94:
[----:B------:R-:W-:Y:S05]  /*3980*/  BSYNC B0 ;  /* 0x0000000000007941 */ /* 0x000fea0003800000 */
.L_x_93:
[----:B--2--5:R-:W-:Y:S01]  /*3990*/  HADD2.F32 R93, -RZ, R20.H0_H0 ;  /* 0x20000014ff5d7230 */ /* 0x024fe20000004100 */
[----:B------:R-:W-:Y:S01]  /*39a0*/  ISETP.GT.AND P6, PT, R10, 0x9, PT ;  /* 0x000000090a00780c */ /* 0x000fe20003fc4270 */
[----:B------:R-:W-:Y:S03]  /*39b0*/  BSSY B0, `(.L_x_95) ;  /* 0x000000c000007945 */ /* 0x000fe60003800000 */
        /* <DEDUP_REMOVED lines=11> */
.L_x_96:
[----:B------:R-:W-:Y:S05]  /*3a70*/  BSYNC B0 ;  /* 0x0000000000007941 */ /* 0x000fea0003800000 */
.L_x_95:
[----:B--2--5:R-:W-:Y:S01]  /*3a80*/  HADD2.F32 R93, -RZ, R20.H0_H0 ;  /* 0x20000014ff5d7230 */ /* 0x024fe20000004100 */
[----:B------:R-:W-:Y:S01]  /*3a90*/  ULOP3.LUT UR18, UR22, 0x20, URZ, 0xfc, !UPT ;  /* 0x0000002016127892 */ /* 0x000fe2000f8efc3f */
[----:B------:R-:W-:-:S03]  /*3aa0*/  ISETP.GT.AND P6, PT, R10, 0x10, PT ;  /* 0x000000100a00780c */ /* 0x000fc60003fc4270 */
[----:B------:R-:W-:Y:S01]  /*3ab0*/  FMUL R16, R93, R14 ;  /* 0x0000000e5d107220 */ /* 0x000fe20000400000 */
[----:B------:R-:W-:-:S03]  /*3ac0*/  LOP3.LUT R93, R17, 0x30, RZ, 0xfc, !PT ;  /* 0x00000030115d7812 */ /* 0x000fc600078efcff */
[----:B------:R-:W-:-:S05]  /*3ad0*/  FFMA R16, R95, R11, R16 ;  /* 0x0000000b5f107223 */ /* 0x000fca0000000010 */
        /* <DEDUP_REMOVED lines=36> */
.L_x_98:
[----:B------:R-:W-:Y:S05]  /*3d20*/  BSYNC B0 ;  /* 0x0000000000007941 */ /* 0x000fea0003800000 */
.L_x_97:
        /* <DEDUP_REMOVED lines=14> */
.L_x_100:
[----:B------:R-:W-:Y:S05]  /*3e10*/  BSYNC B0 ;  /* 0x0000000000007941 */ /* 0x000fea0003800000 */
.L_x_99:
        /* <DEDUP_REMOVED lines=42> */
.L_x_102:
[----:B------:R-:W-:Y:S05]  /*40c0*/  BSYNC B0 ;  /* 0x0000000000007941 */ /* 0x000fea0003800000 */
.L_x_101:
        /* <DEDUP_REMOVED lines=14> */
.L_x_104:
[----:B------:R-:W-:Y:S05]  /*41b0*/  BSYNC B0 ;  /* 0x0000000000007941 */ /* 0x000fea0003800000 */
.L_x_103:
        /* <DEDUP_REMOVED lines=42> */
.L_x_106:
[----:B------:R-:W-:Y:S05]  /*4460*/  BSYNC B0 ;  /* 0x0000000000007941 */ /* 0x000fea0003800000 */
.L_x_105:
        /* <DEDUP_REMOVED lines=14> */
.L_x_108:
[----:B------:R-:W-:Y:S05]  /*4550*/  BSYNC B0 ;  /* 0x0000000000007941 */ /* 0x000fea0003800000 */
.L_x_107:
        /* <DEDUP_REMOVED lines=41> */
.L_x_110:
[----:B------:R-:W-:Y:S05]  /*47f0*/  BSYNC B0 ;  /* 0x0000000000007941 */ /* 0x000fea0003800000 */
.L_x_109:
[----:B--2--5:R-:W-:Y:S01]  /*4800*/  HADD2.F32 R109, -RZ, R20.H0_H0 ;  /* 0x20000014ff6d7230 */ /* 0x024fe20000004100 */
        /* <DEDUP_REMOVED lines=12> */
.L_x_112:
[----:B------:R-:W-:Y:S05]  /*48d0*/  BSYNC B0 ;  /* 0x0000000000007941 */ /* 0x000fea0003800000 */
.L_x_111:
[----:B--2--5:R-:W-:Y:S01]  /*48e0*/  HADD2.F32 R109, -RZ, R20.H0_H0 ;  /* 0x20000014ff6d7230 */ /* 0x024fe20000004100 */
[----:B------:R-:W-:-:S04]  /*48f0*/  ULOP3.LUT UR8, UR22, 0x60, URZ, 0xfc, !UPT ;  /* 0x0000006016087892 */ /* 0x000fc8000f8efc3f */
        /* <DEDUP_REMOVED lines=31> */
[----:B------:R-:W-:-:S05]  /*4af0*/  IADD3 R112, P5, R105, R6, RZ ;  /* 0x0000000669707210 */ /* 0x000fca0007fbe0ff */
[----:B------:R-:W-:Y:S01]  /*4b00*/  IMAD.X R113, R21, 0x1, R7, P5 ;  /* 0x0000000115717824 */ /* 0x000fe200028e0607 */
[----:B------:R-:W-:-:S13]  /*4b10*/  ISETP.GT.AND P5, PT, R0, 0x48, P3 ;  /* 0x000000480000780c */ /* 0x000fda0001fa4270 */
[----:B---3--:R-:W-:Y:S05]  /*4b20*/  @!P5 BRA `(.L_x_114) ;  /* 0x00000000000cd947 */ /* 0x008fea0003800000 */
[----:B------:R-:W-:-:S04]  /*4b30*/  IADD3 R2, P6, R8, UR8, RZ ;  /* 0x0000000808027c10 */ /* 0x000fc8000ffde0ff */
[----:B------:R-:W-:-:S05]  /*4b40*/  IADD3.X R3, R9, UR4, RZ, P6, !PT ;  /* 0x0000000409037c10 */ /* 0x000fca000b7fe4ff */
[----:B------:R2:W5:Y:S04]  /*4b50*/  LDG.E.LTC128B.U16 R20, desc[UR12][R2.64] ;  /* 0x0000000c02147981 */ /* 0x000568000c1e1520 */
.L_x_114:
[----:B------:R-:W-:Y:S05]  /*4b60*/  BSYNC B0 ;  /* 0x0000000000007941 */ /* 0x000fea0003800000 */
.L_x_113:
        /* <DEDUP_REMOVED lines=13> */
.L_x_116:
[----:B------:R-:W-:Y:S05]  /*4c40*/  BSYNC B0 ;  /* 0x0000000000007941 */ /* 0x000fea0003800000 */
.L_x_115:
[----:B--2--5:R-:W-:Y:S01]  /*4c50*/  HADD2.F32 R3, -RZ, R20.H0_H0 ;  /* 0x20000014ff037230 */ /* 0x024fe20000004100 */
[----:B------:R-:W-:-:S04]  /*4c60*/  ULOP3.LUT UR6, UR22, 0x70, URZ, 0xfc, !UPT ;  /* 0x0000007016067892 */ /* 0x000fc8000f8efc3f */
        /* <DEDUP_REMOVED lines=8> */
[----:B--2---:R-:W-:Y:S02]  /*4cf0*/  IADD3.X R3, R5, UR4, RZ, P5, !PT ;  /* 0x0000000405037c10 */ /* 0x004fe4000affe4ff */
[----:B------:R-:W-:-:S13]  /*4d00*/  ISETP.GT.AND P5, PT, R0, 0x40, P1 ;  /* 0x000000400000780c */ /* 0x000fda0000fa4270 */
[----:B------:R-:W2:Y:S01]  /*4d10*/  @P5 LDG.E.LTC128B.U16 R20, desc[UR12][R2.64] ;  /* 0x0000000c02145981 */ /* 0x000ea2000c1e1520 */
[----:B------:R-:W-:Y:S01]  /*4d20*/  ULOP3.LUT UR5, UR22, 0x72, URZ, 0xfc, !UPT ;  /* 0x0000007216057892 */ /* 0x000fe2000f8efc3f */
[----:B--2---:R-:W-:-:S05]  /*4d30*/  HADD2.F32 R115, -RZ, R20.H0_H0 ;  /* 0x20000014ff737230 */ /* 0x004fca0000004100 */
[----:B------:R-:W-:-:S04]  /*4d40*/  FMUL R115, R115, R14 ;  /* 0x0000000e73737220 */ /* 0x000fc80000400000 */
[----:B------:R-:W-:-:S05]  /*4d50*/  FFMA R115, R116, R11, R115 ;  /* 0x0000000b74737223 */ /* 0x000fca0000000073 */
[----:B------:R-:W-:-:S05]  /*4d60*/  F2FP.F16.F32.PACK_AB R115, RZ, R115 ;  /* 0x00000073ff73723e */ /* 0x000fca00000000ff */
[----:B------:R-:W-:Y:S01]  /*4d70*/  @P5 STG.E.U16 desc[UR12][R126.64], R115 ;  /* 0x000000737e005986 */ /* 0x000fe2000c10150c */
[----:B------:R-:W-:-:S05]  /*4d80*/  IADD3 R6, P5, R111, R6, RZ ;  /* 0x000000066f067210 */ /* 0x000fca0007fbe0ff */
[----:B------:R-:W-:Y:S01]  /*4d90*/  IMAD.X R7, R21, 0x1, R7, P5 ;  /* 0x0000000115077824 */ /* 0x000fe200028e0607 */
[----:B----4-:R-:W-:-:S04]  /*4da0*/  IADD3 R4, P5, R4, UR5, RZ ;  /* 0x0000000504047c10 */ /* 0x010fc8000ffbe0ff */
[----:B------:R-:W-:Y:S02]  /*4db0*/  IADD3.X R5, R5, UR4, RZ, P5, !PT ;  /* 0x0000000405057c10 */ /* 0x000fe4000affe4ff */
[----:B------:R-:W-:-:S13]  /*4dc0*/  ISETP.GT.AND P5, PT, R0, 0x40, P0 ;  /* 0x000000400000780c */ /* 0x000fda00007a4270 */
[----:B------:R-:W2:Y:S01]  /*4dd0*/  @P5 LDG.E.LTC128B.U16 R20, desc[UR12][R4.64] ;  /* 0x0000000c04145981 */ /* 0x000ea2000c1e1520 */
[----:B------:R-:W-:Y:S01]  /*4de0*/  BSSY B0, `(.L_x_117) ;  /* 0x000000e000007945 */ /* 0x000fe20003800000 */
[----:B--2---:R-:W-:-:S05]  /*4df0*/  HADD2.F32 R3, -RZ, R20.H0_H0 ;  /* 0x20000014ff037230 */ /* 0x004fca0000004100 */
[----:B------:R-:W-:-:S04]  /*4e00*/  FMUL R2, R3, R14 ;  /* 0x0000000e03027220 */ /* 0x000fc80000400000 */
[----:B------:R-:W-:-:S05]  /*4e10*/  FFMA R2, R117, R11, R2 ;  /* 0x0000000b75027223 */ /* 0x000fca0000000002 */
[----:B------:R-:W-:-:S04]  /*4e20*/  F2FP.F16.F32.PACK_AB R2, RZ, R2 ;  /* 0x00000002ff02723e */ /* 0x000fc800000000ff */
[----:B------:R-:W-:-:S05]  /*4e30*/  PRMT R3, R2, 0x7610, R3 ;  /* 0x0000761002037816 */ /* 0x000fca0000000003 */
[----:B------:R2:W-:Y:S01]  /*4e40*/  @P5 STG.E.U16 desc[UR12][R128.64], R3 ;  /* 0x0000000380005986 */ /* 0x0005e2000c10150c */
[----:B------:R-:W-:-:S05]  /*4e50*/  IADD3 R2, P5, R12, R17, RZ ;  /* 0x000000110c027210 */ /* 0x000fca0007fbe0ff */
[----:B--2---:R-:W-:Y:S01]  /*4e60*/  IMAD.X R3, R13, 0x1, R21, P5 ;  /* 0x000000010d037824 */ /* 0x004fe200028e0615 */
[----:B------:R-:W-:-:S13]  /*4e70*/  ISETP.GT.AND P5, PT, R0, 0x48, P1 ;  /* 0x000000480000780c */ /* 0x000fda0000fa4270 */
[----:B------:R-:W-:Y:S05]  /*4e80*/  @!P5 BRA `(.L_x_118) ;  /* 0x00000000000cd947 */ /* 0x000fea0003800000 */
[----:B------:R-:W-:-:S04]  /*4e90*/  IADD3 R4, P6, R8, UR6, RZ ;  /* 0x0000000608047c10 */ /* 0x000fc8000ffde0ff */
[----:B------:R-:W-:-:S05]  /*4ea0*/  IADD3.X R5, R9, UR4, RZ, P6, !PT ;  /* 0x0000000409057c10 */ /* 0x000fca000b7fe4ff */
[----:B------:R2:W5:Y:S04]  /*4eb0*/  LDG.E.LTC128B.U16 R20, desc[UR12][R4.64] ;  /* 0x0000000c04147981 */ /* 0x000568000c1e1520 */
.L_x_118:
[----:B------:R-:W-:Y:S05]  /*4ec0*/  BSYNC B0 ;  /* 0x0000000000007941 */ /* 0x000fea0003800000 */
.L_x_117:
        /* <DEDUP_REMOVED lines=8> */
[----:B------:R-:W-:-:S04]  /*4f50*/  IADD3 R4, P5, R8, UR5, RZ ;  /* 0x0000000508047c10 */ /* 0x000fc8000ffbe0ff */
[----:B--2---:R-:W-:Y:S02]  /*4f60*/  IADD3.X R5, R9, UR4, RZ, P5, !PT ;  /* 0x0000000409057c10 */ /* 0x004fe4000affe4ff */
[----:B------:R-:W-:-:S13]  /*4f70*/  ISETP.GT.AND P5, PT, R0, 0x48, P0 ;  /* 0x000000480000780c */ /* 0x000fda00007a4270 */
[----:B------:R-:W-:Y:S05]  /*4f80*/  @!P5 BRA `(.L_x_120) ;  /* 0x000000000004d947 */ /* 0x000fea0003800000 */
[----:B------:R2:W5:Y:S02]  /*4f90*/  LDG.E.LTC128B.U16 R20, desc[UR12][R4.64] ;  /* 0x0000000c04147981 */ /* 0x000564000c1e1520 */
.L_x_120:
[----:B------:R-:W-:Y:S05]  /*4fa0*/  BSYNC B0 ;  /* 0x0000000000007941 */ /* 0x000fea0003800000 */
.L_x_119:
[----:B--2--5:R-:W-:Y:S01]  /*4fb0*/  HADD2.F32 R5, -RZ, R20.H0_H0 ;  /* 0x20000014ff057230 */ /* 0x024fe20000004100 */
[----:B------:R-:W-:Y:S01]  /*4fc0*/  ISETP.GT.AND P6, PT, R10, RZ, PT ;  /* 0x000000ff0a00720c */ /* 0x000fe20003fc4270 */
[----:B------:R-:W-:Y:S03]  /*4fd0*/  BSSY B0, `(.L_x_121) ;  /* 0x000000d000007945 */ /* 0x000fe60003800000 */
        /* <DEDUP_REMOVED lines=12> */
.L_x_122:
[----:B------:R-:W-:Y:S05]  /*50a0*/  BSYNC B0 ;  /* 0x0000000000007941 */ /* 0x000fea0003800000 */
.L_x_121:
[----:B-----5:R-:W-:Y:S01]  /*50b0*/  HADD2.F32 R7, -RZ, R20.H0_H0 ;  /* 0x20000014ff077230 */ /* 0x020fe20000004100 */
        /* <DEDUP_REMOVED lines=13> */
.L_x_124:
[----:B------:R-:W-:Y:S05]  /*5190*/  BSYNC B0 ;  /* 0x0000000000007941 */ /* 0x000fea0003800000 */
.L_x_123:
[----:B---3-5:R-:W-:Y:S01]  /*51a0*/  HADD2.F32 R7, -RZ, R20.H0_H0 ;  /* 0x20000014ff077230 */ /* 0x028fe20000004100 */
        /* <DEDUP_REMOVED lines=8> */
[----:B---3--:R-:W-:Y:S01]  /*5230*/  IMAD.X R7, R89, 0x1, R21, P5 ;  /* 0x0000000159077824 */ /* 0x008fe200028e0615 */
[----:B0-----:R-:W-:-:S04]  /*5240*/  IADD3 R8, P5, R22, UR22, RZ ;  /* 0x0000001616087c10 */ /* 0x001fc8000ffbe0ff */
[----:B------:R-:W-:Y:S02]  /*5250*/  IADD3.X R9, R23, UR4, RZ, P5, !PT ;  /* 0x0000000417097c10 */ /* 0x000fe4000affe4ff */
[----:B------:R-:W-:-:S13]  /*5260*/  ISETP.GT.AND P5, PT, R0, 0x88, P6 ;  /* 0x000000880000780c */ /* 0x000fda00037a4270 */
[----:B------:R-:W-:Y:S05]  /*5270*/  @!P5 BRA `(.L_x_126) ;  /* 0x000000000004d947 */ /* 0x000fea0003800000 */
[----:B------:R0:W5:Y:S02]  /*5280*/  LDG.E.LTC128B.U16 R20, desc[UR12][R8.64] ;  /* 0x0000000c08147981 */ /* 0x000164000c1e1520 */
.L_x_126:
[----:B------:R-:W-:Y:S05]  /*5290*/  BSYNC B0 ;  /* 0x0000000000007941 */ /* 0x000fea0003800000 */
.L_x_125:
        /* <DEDUP_REMOVED lines=14> */
.L_x_128:
[----:B------:R-:W-:Y:S05]  /*5380*/  BSYNC B0 ;  /* 0x0000000000007941 */ /* 0x000fea0003800000 */
.L_x_127:
[----:B---3-5:R-:W-:Y:S01]  /*5390*/  HADD2.F32 R57, -RZ, R20.H0_H0 ;  /* 0x20000014ff397230 */ /* 0x028fe20000004100 */
        /* <DEDUP_REMOVED lines=13> */
.L_x_130:
[----:B------:R-:W-:Y:S05]  /*5470*/  BSYNC B0 ;  /* 0x0000000000007941 */ /* 0x000fea0003800000 */
.L_x_129:
        /* <DEDUP_REMOVED lines=8> */
[----:B---3--:R-:W-:Y:S01]  /*5500*/  IMAD.X R59, R13, 0x1, R21, P5 ;  /* 0x000000010d3b7824 */ /* 0x008fe200028e0615 */
[----:B------:R-:W-:-:S13]  /*5510*/  ISETP.GT.AND P5, PT, R0, 0x80, P6 ;  /* 0x000000800000780c */ /* 0x000fda00037a4270 */
[----:B------:R-:W-:Y:S05]  /*5520*/  @!P5 BRA `(.L_x_132) ;  /* 0x00000000000cd947 */ /* 0x000fea0003800000 */
[----:B------:R-:W-:-:S04]  /*5530*/  IADD3 R112, P6, R18, UR19, RZ ;  /* 0x0000001312707c10 */ /* 0x000fc8000ffde0ff */
[----:B------:R-:W-:-:S05]  /*5540*/  IADD3.X R113, R19, UR4, RZ, P6, !PT ;  /* 0x0000000413717c10 */ /* 0x000fca000b7fe4ff */
[----:B------:R3:W5:Y:S04]  /*5550*/  LDG.E.LTC128B.U16 R20, desc[UR12][R112.64] ;  /* 0x0000000c70147981 */ /* 0x000768000c1e1520 */
.L_x_132:
[----:B------:R-:W-:Y:S05]  /*5560*/  BSYNC B0 ;  /* 0x0000000000007941 */ /* 0x000fea0003800000 */
.L_x_131:
        /* <DEDUP_REMOVED lines=14> */
.L_x_134:
[----:B------:R-:W-:Y:S05]  /*5650*/  BSYNC B0 ;  /* 0x0000000000007941 */ /* 0x000fea0003800000 */
.L_x_133:
        /* <DEDUP_REMOVED lines=14> */
.L_x_136:
[----:B------:R-:W-:Y:S05]  /*5740*/  BSYNC B0 ;  /* 0x0000000000007941 */ /* 0x000fea0003800000 */
.L_x_135:
        /* <DEDUP_REMOVED lines=14> */
.L_x_138:
[----:B------:R-:W-:Y:S05]  /*5830*/  BSYNC B0 ;  /* 0x0000000000007941 */ /* 0x000fea0003800000 */
.L_x_137:
        /* <DEDUP_REMOVED lines=14> */
.L_x_140:
[----:B------:R-:W-:Y:S05]  /*5920*/  BSYNC B0 ;  /* 0x0000000000007941 */ /* 0x000fea0003800000 */
.L_x_139:
        /* <DEDUP_REMOVED lines=14> */
.L_x_142:
[----:B------:R-:W-:Y:S05]  /*5a10*/  BSYNC B0 ;  /* 0x0000000000007941 */ /* 0x000fea0003800000 */
.L_x_141:
        /* <DEDUP_REMOVED lines=14> */
.L_x_144:
[----:B------:R-:W-:Y:S05]  /*5b00*/  BSYNC B0 ;  /* 0x0000000000007941 */ /* 0x000fea0003800000 */
.L_x_143:
        /* <DEDUP_REMOVED lines=14> */
.L_x_146:
[----:B------:R-:W-:Y:S05]  /*5bf0*/  BSYNC B0 ;  /* 0x0000000000007941 */ /* 0x000fea0003800000 */
.L_x_145:
        /* <DEDUP_REMOVED lines=14> */
.L_x_148:
[----:B------:R-:W-:Y:S05]  /*5ce0*/  BSYNC B0 ;  /* 0x0000000000007941 */ /* 0x000fea0003800000 */
.L_x_147:
        /* <DEDUP_REMOVED lines=14> */
.L_x_150:
[----:B------:R-:W-:Y:S05]  /*5dd0*/  BSYNC B0 ;  /* 0x0000000000007941 */ /* 0x000fea0003800000 */
.L_x_149:
        /* <DEDUP_REMOVED lines=14> */
.L_x_152:
[----:B------:R-:W-:Y:S05]  /*5ec0*/  BSYNC B0 ;  /* 0x0000000000007941 */ /* 0x000fea0003800000 */
.L_x_151:
        /* <DEDUP_REMOVED lines=14> */
.L_x_154:
[----:B------:R-:W-:Y:S05]  /*5fb0*/  BSYNC B0 ;  /* 0x0000000000007941 */ /* 0x000fea0003800000 */
.L_x_153:
        /* <DEDUP_REMOVED lines=14> */
.L_x_156:
[----:B------:R-:W-:Y:S05]  /*60a0*/  BSYNC B0 ;  /* 0x0000000000007941 */ /* 0x000fea0003800000 */
.L_x_155:
        /* <DEDUP_REMOVED lines=14> */
.L_x_158:
[----:B------:R-:W-:Y:S05]  /*6190*/  BSYNC B0 ;  /* 0x0000000000007941 */ /* 0x000fea0003800000 */
.L_x_157:
        /* <DEDUP_REMOVED lines=14> */
.L_x_160:
[----:B------:R-:W-:Y:S05]  /*6280*/  BSYNC B0 ;  /* 0x0000000000007941 */ /* 0x000fea0003800000 */
.L_x_159:
        /* <DEDUP_REMOVED lines=14> */
.L_x_162:
[----:B------:R-:W-:Y:S05]  /*6370*/  BSYNC B0 ;  /* 0x0000000000007941 */ /* 0x000fea0003800000 */
.L_x_161:
[----:B---3-5:R-:W-:Y:S01]  /*6380*/  HADD2.F32 R59, -RZ, R20.H0_H0 ;  /* 0x20000014ff3b7230 */ /* 0x028fe20000004100 */
[----:B------:R-:W-:Y:S04]  /*6390*/  BSSY B0, `(.L_x_163) ;  /* 0x000000c000007945 */ /* 0x000fe80003800000 */
        /* <DEDUP_REMOVED lines=11> */
.L_x_164:
[----:B------:R-:W-:Y:S05]  /*6450*/  BSYNC B0 ;  /* 0x0000000000007941 */ /* 0x000fea0003800000 */
.L_x_163:
        /* <DEDUP_REMOVED lines=14> */
.L_x_166:
[----:B------:R-:W-:Y:S05]  /*6540*/  BSYNC B0 ;  /* 0x0000000000007941 */ /* 0x000fea0003800000 */
.L_x_165:
[----:B---3-5:R-:W-:Y:S01]  /*6550*/  HADD2.F32 R61, -RZ, R20.H0_H0 ;  /* 0x20000014ff3d7230 */ /* 0x028fe20000004100 */
        /* <DEDUP_REMOVED lines=12> */
.L_x_168:
[----:B------:R-:W-:Y:S05]  /*6620*/  BSYNC B0 ;  /* 0x0000000000007941 */ /* 0x000fea0003800000 */
.L_x_167:
        /* <DEDUP_REMOVED lines=13> */
.L_x_170:
[----:B------:R-:W-:Y:S05]  /*6700*/  BSYNC B0 ;  /* 0x0000000000007941 */ /* 0x000fea0003800000 */
.L_x_169:
        /* <DEDUP_REMOVED lines=13> */
.L_x_172:
[----:B------:R-:W-:Y:S05]  /*67e0*/  BSYNC B0 ;  /* 0x0000000000007941 */ /* 0x000fea0003800000 */
.L_x_171:
        /* <DEDUP_REMOVED lines=13> */
.L_x_174:
[----:B------:R-:W-:Y:S05]  /*68c0*/  BSYNC B0 ;  /* 0x0000000000007941 */ /* 0x000fea0003800000 */
.L_x_173:
        /* <DEDUP_REMOVED lines=13> */
.L_x_176:
[----:B------:R-:W-:Y:S05]  /*69a0*/  BSYNC B0 ;  /* 0x0000000000007941 */ /* 0x000fea0003800000 */
.L_x_175:
        /* <DEDUP_REMOVED lines=13> */
.L_x_178:
[----:B------:R-:W-:Y:S05]  /*6a80*/  BSYNC B0 ;  /* 0x0000000000007941 */ /* 0x000fea0003800000 */
.L_x_177:
        /* <DEDUP_REMOVED lines=8> */
[----:B------:R-:W-:-:S04]  /*6b10*/  IADD3 R18, P5, R18, UR5, RZ ;  /* 0x0000000512127c10 */ /* 0x000fc8000ffbe0ff */
[----:B------:R-:W-:Y:S02]  /*6b20*/  IADD3.X R19, R19, UR4, RZ, P5, !PT ;  /* 0x0000000413137c10 */ /* 0x000fe4000affe4ff */
[----:B------:R-:W-:-:S13]  /*6b30*/  ISETP.GT.AND P5, PT, R0, 0x80, P0 ;  /* 0x000000800000780c */ /* 0x000fda00007a4270 */
[----:B------:R-:W-:Y:S05]  /*6b40*/  @!P5 BRA `(.L_x_180) ;  /* 0x000000000004d947 */ /* 0x000fea0003800000 */
[----:B------:R3:W5:Y:S02]  /*6b50*/  LDG.E.LTC128B.U16 R20, desc[UR12][R18.64] ;  /* 0x0000000c12147981 */ /* 0x000764000c1e1520 */
.L_x_180:
[----:B------:R-:W-:Y:S05]  /*6b60*/  BSYNC B0 ;  /* 0x0000000000007941 */ /* 0x000fea0003800000 */
.L_x_179:
        /* <DEDUP_REMOVED lines=13> */
.L_x_182:
[----:B------:R-:W-:Y:S05]  /*6c40*/  BSYNC B0 ;  /* 0x0000000000007941 */ /* 0x000fea0003800000 */
.L_x_181:
        /* <DEDUP_REMOVED lines=9> */
[----:B---3--:R-:W-:Y:S02]  /*6ce0*/  IADD3.X R13, R23, UR4, RZ, P5, !PT ;  /* 0x00000004170d7c10 */ /* 0x008fe4000affe4ff */
[----:B------:R-:W-:-:S13]  /*6cf0*/  ISETP.GT.AND P5, PT, R0, 0x88, P0 ;  /* 0x000000880000780c */ /* 0x000fda00007a4270 */
[----:B------:R-:W-:Y:S05]  /*6d00*/  @!P5 BRA `(.L_x_184) ;  /* 0x000000000004d947 */ /* 0x000fea0003800000 */
[----:B------:R3:W5:Y:S02]  /*6d10*/  LDG.E.LTC128B.U16 R20, desc[UR12][R12.64] ;  /* 0x0000000c0c147981 */ /* 0x000764000c1e1520 */
.L_x_184:
[----:B------:R-:W-:Y:S05]  /*6d20*/  BSYNC B0 ;  /* 0x0000000000007941 */ /* 0x000fea0003800000 */
.L_x_183:
        /* <DEDUP_REMOVED lines=15> */
.L_x_186:
[----:B------:R-:W-:Y:S05]  /*6e20*/  BSYNC B0 ;  /* 0x0000000000007941 */ /* 0x000fea0003800000 */
.L_x_185:
        /* <DEDUP_REMOVED lines=11> */
[----:B-1----:R-:W-:-:S04]  /*6ee0*/  IADD3 R22, P6, R4, UR21, RZ ;  /* 0x0000001504167c10 */ /* 0x002fc8000ffde0ff */
[----:B------:R-:W-:-:S05]  /*6ef0*/  IADD3.X R23, R5, UR4, RZ, P6, !PT ;  /* 0x0000000405177c10 */ /* 0x000fca000b7fe4ff */
[----:B------:R3:W5:Y:S04]  /*6f00*/  LDG.E.LTC128B.U16 R20, desc[UR12][R22.64] ;  /* 0x0000000c16147981 */ /* 0x000768000c1e1520 */
.L_x_188:
[----:B------:R-:W-:Y:S05]  /*6f10*/  BSYNC B0 ;  /* 0x0000000000007941 */ /* 0x000fea0003800000 */
.L_x_187:
[----:B-1-3-5:R-:W-:Y:S01]  /*6f20*/  HADD2.F32 R23, -RZ, R20.H0_H0 ;  /* 0x20000014ff177230 */ /* 0x02afe20000004100 */
[----:B------:R-:W-:Y:S01]  /*6f30*/  ISETP.GT.AND P6, PT, R10, RZ, PT ;  /* 0x000000ff0a00720c */ /* 0x000fe20003fc4270 */
[----:B------:R-:W-:Y:S03]  /*6f40*/  BSSY B0, `(.L_x_189) ;  /* 0x000000e000007945 */ /* 0x000fe60003800000 */
[----:B------:R-:W-:-:S04]  /*6f50*/  FMUL R16, R23, R14 ;  /* 0x0000000e17107220 */ /* 0x000fc80000400000 */
[----:B------:R-:W-:-:S05]  /*6f60*/  FFMA R16, R25, R11, R16 ;  /* 0x0000000b19107223 */ /* 0x000fca0000000010 */
[----:B------:R-:W-:-:S04]  /*6f70*/  F2FP.F16.F32.PACK_AB R16, RZ, R16 ;  /* 0x00000010ff10723e */ /* 0x000fc800000000ff */
[----:B------:R-:W-:Y:S02]  /*6f80*/  PRMT R23, R16, 0x7610, R23 ;  /* 0x0000761010177816 */ /* 0x000fe40000000017 */
[----:B------:R-:W-:-:S03]  /*6f90*/  PRMT R16, R20, 0x7610, R16 ;  /* 0x0000761014107816 */ /* 0x000fc60000000010 */
[----:B------:R1:W-:Y:S01]  /*6fa0*/  @P5 STG.E.U16 desc[UR12][R60.64], R23 ;  /* 0x000000173c005986 */ /* 0x0003e2000c10150c */
[----:B------:R-:W-:-:S05]  /*6fb0*/  IADD3 R22, P5, R6, R17, RZ ;  /* 0x0000001106167210 */ /* 0x000fca0007fbe0ff */
[----:B-1----:R-:W-:Y:S01]  /*6fc0*/  IMAD.X R23, R7, 0x1, R21, P5 ;  /* 0x0000000107177824 */ /* 0x002fe200028e0615 */
[----:B------:R-:W-:-:S13]  /*6fd0*/  ISETP.GT.AND P5, PT, R0, 0xc8, P6 ;  /* 0x000000c80000780c */ /* 0x000fda00037a4270 */
[----:B------:R-:W-:Y:S05]  /*6fe0*/  @!P5 BRA `(.L_x_190) ;  /* 0x00000000000cd947 */ /* 0x000fea0003800000 */
[----:B------:R-:W-:-:S04]  /*6ff0*/  IADD3 R16, P6, R8, UR22, RZ ;  /* 0x0000001608107c10 */ /* 0x000fc8000ffde0ff */
[----:B------:R-:W-:-:S05]  /*7000*/  IADD3.X R17, R9, UR4, RZ, P6, !PT ;  /* 0x0000000409117c10 */ /* 0x000fca000b7fe4ff */
[----:B------:R1:W5:Y:S04]  /*7010*/  LDG.E.LTC128B.U16 R16, desc[UR12][R16.64] ;  /* 0x0000000c10107981 */ /* 0x000368000c1e1520 */
.L_x_190:
[----:B------:R-:W-:Y:S05]  /*7020*/  BSYNC B0 ;  /* 0x0000000000007941 */ /* 0x000fea0003800000 */
.L_x_189:
[----:B-1---5:R-:W-:Y:S01]  /*7030*/  HADD2.F32 R17, -RZ, R16.H0_H0 ;  /* 0x20000010ff117230 */ /* 0x022fe20000004100 */
        /* <DEDUP_REMOVED lines=9> */
[----:B-1----:R-:W-:Y:S05]  /*70d0*/  @!P5 BRA `(.L_x_192) ;  /* 0x00000000000cd947 */ /* 0x002fea0003800000 */
[----:B------:R-:W-:-:S04]  /*70e0*/  IADD3 R16, P6, R8, UR21, RZ ;  /* 0x0000001508107c10 */ /* 0x000fc8000ffde0ff */
[----:B------:R-:W-:-:S05]  /*70f0*/  IADD3.X R17, R9, UR4, RZ, P6, !PT ;  /* 0x0000000409117c10 */ /* 0x000fca000b7fe4ff */
[----:B------:R1:W5:Y:S04]  /*7100*/  LDG.E.LTC128B.U16 R16, desc[UR12][R16.64] ;  /* 0x0000000c10107981 */ /* 0x000368000c1e1520 */
.L_x_192:
[----:B------:R-:W-:Y:S05]  /*7110*/  BSYNC B0 ;  /* 0x0000000000007941 */ /* 0x000fea0003800000 */
.L_x_191:
        /* <DEDUP_REMOVED lines=12> */
[----:B-1----:R-:W-:-:S05]  /*71e0*/  IADD3.X R17, R5, UR4, RZ, P6, !PT ;  /* 0x0000000405117c10 */ /* 0x002fca000b7fe4ff */
[----:B------:R3:W5:Y:S04]  /*71f0*/  LDG.E.LTC128B.U16 R16, desc[UR12][R16.64] ;  /* 0x0000000c10107981 */ /* 0x000768000c1e1520 */
.L_x_194:
[----:B------:R-:W-:Y:S05]  /*7200*/  BSYNC B0 ;  /* 0x0000000000007941 */ /* 0x000fea0003800000 */
.L_x_193:
[----:B-----5:R-:W-:Y:S01]  /*7210*/  HADD2.F32 R15, -RZ, R16.H0_H0 ;  /* 0x20000010ff0f7230 */ /* 0x020fe20000004100 */
[----:B------:R-:W-:Y:S01]  /*7220*/  ISETP.GT.AND P6, PT, R10, 0x9, PT ;  /* 0x000000090a00780c */ /* 0x000fe20003fc4270 */
[----:B------:R-:W-:Y:S03]  /*7230*/  BSSY B0, `(.L_x_195) ;  /* 0x000000e000007945 */ /* 0x000fe60003800000 */
[----:B------:R-:W-:-:S04]  /*7240*/  FMUL R15, R15, R14 ;  /* 0x0000000e0f0f7220 */ /* 0x000fc80000400000 */
[----:B------:R-:W-:-:S05]  /*7250*/  FFMA R15, R28, R11, R15 ;  /* 0x0000000b1c0f7223 */ /* 0x000fca000000000f */
[----:B------:R-:W-:-:S04]  /*7260*/  F2FP.F16.F32.PACK_AB R15, RZ, R15 ;  /* 0x0000000fff0f723e */ /* 0x000fc800000000ff */
[----:B-1-3--:R-:W-:Y:S02]  /*7270*/  PRMT R17, R15, 0x7610, R17 ;  /* 0x000076100f117816 */ /* 0x00afe40000000011 */
[----:B------:R-:W-:-:S03]  /*7280*/  PRMT R15, R16, 0x7610, R15 ;  /* 0x00007610100f7816 */ /* 0x000fc6000000000f */
        /* <DEDUP_REMOVED lines=8> */
.L_x_196:
[----:B------:R-:W-:Y:S05]  /*7310*/  BSYNC B0 ;  /* 0x0000000000007941 */ /* 0x000fea0003800000 */
.L_x_195:
[----:B-1---5:R-:W-:Y:S01]  /*7320*/  HADD2.F32 R13, -RZ, R15.H0_H0 ;  /* 0x2000000fff0d7230 */ /* 0x022fe20000004100 */
[----:B------:R-:W-:Y:S01]  /*7330*/  ISETP.GT.AND P6, PT, R10, 0x8, PT ;  /* 0x000000080a00780c */ /* 0x000fe20003fc4270 */
        /* <DEDUP_REMOVED lines=14> */
.L_x_198:
[----:B------:R-:W-:Y:S05]  /*7420*/  BSYNC B0 ;  /* 0x0000000000007941 */ /* 0x000fea0003800000 */
.L_x_197:
        /* <DEDUP_REMOVED lines=14> */
.L_x_200:
[----:B------:R-:W-:Y:S05]  /*7510*/  BSYNC B0 ;  /* 0x0000000000007941 */ /* 0x000fea0003800000 */
.L_x_199:
        /* <DEDUP_REMOVED lines=14> */
.L_x_202:
[----:B------:R-:W-:Y:S05]  /*7600*/  BSYNC B0 ;  /* 0x0000000000007941 */ /* 0x000fea0003800000 */
.L_x_201:
        /* <DEDUP_REMOVED lines=14> */
.L_x_204:
[----:B------:R-:W-:Y:S05]  /*76f0*/  BSYNC B0 ;  /* 0x0000000000007941 */ /* 0x000fea0003800000 */
.L_x_203:
[----:B-1---5:R-:W-:Y:S01]  /*7700*/  HADD2.F32 R13, -RZ, R12.H0_H0 ;  /* 0x2000000cff0d7230 */ /* 0x022fe20000004100 */
[----:B------:R-:W-:Y:S01]  /*7710*/  ISETP.GT.AND P6, PT, R10, 0x10, PT ;  /* 0x000000100a00780c */ /* 0x000fe20003fc4270 */
        /* <DEDUP_REMOVED lines=13> */
.L_x_206:
[----:B------:R-:W-:Y:S05]  /*77f0*/  BSYNC B0 ;  /* 0x0000000000007941 */ /* 0x000fea0003800000 */
.L_x_205:
        /* <DEDUP_REMOVED lines=14> */
.L_x_208:
[----:B------:R-:W-:Y:S05]  /*78e0*/  BSYNC B0 ;  /* 0x0000000000007941 */ /* 0x000fea0003800000 */
.L_x_207:
        /* <DEDUP_REMOVED lines=14> */
.L_x_210:
[----:B------:R-:W-:Y:S05]  /*79d0*/  BSYNC B0 ;  /* 0x0000000000007941 */ /* 0x000fea0003800000 */
.L_x_209:
        /* <DEDUP_REMOVED lines=14> */
.L_x_212:
[----:B------:R-:W-:Y:S05]  /*7ac0*/  BSYNC B0 ;  /* 0x0000000000007941 */ /* 0x000fea0003800000 */
.L_x_211:
        /* <DEDUP_REMOVED lines=15> */
.L_x_214:
[----:B------:R-:W-:Y:S05]  /*7bc0*/  BSYNC B0 ;  /* 0x0000000000007941 */ /* 0x000fea0003800000 */
.L_x_213:
        /* <DEDUP_REMOVED lines=14> */
.L_x_216:
[----:B------:R-:W-:Y:S05]  /*7cb0*/  BSYNC B0 ;  /* 0x0000000000007941 */ /* 0x000fea0003800000 */
.L_x_215:
        /* <DEDUP_REMOVED lines=15> */
.L_x_218:
[----:B------:R-:W-:Y:S05]  /*7db0*/  BSYNC B0 ;  /* 0x0000000000007941 */ /* 0x000fea0003800000 */
.L_x_217:
        /* <DEDUP_REMOVED lines=14> */
.L_x_220:
[----:B------:R-:W-:Y:S05]  /*7ea0*/  BSYNC B0 ;  /* 0x0000000000007941 */ /* 0x000fea0003800000 */
.L_x_219:
[----:B-1---5:R-:W-:Y:S01]  /*7eb0*/  HADD2.F32 R13, -RZ, R12.H0_H0 ;  /* 0x2000000cff0d7230 */ /* 0x022fe20000004100 */
[----:B------:R-:W-:Y:S01]  /*7ec0*/  ISETP.GT.AND P6, PT, R10, 0x20, PT ;  /* 0x000000200a00780c */ /* 0x000fe20003fc4270 */
[----:B------:R-:W-:Y:S03]  /*7ed0*/  BSSY B0, `(.L_x_221) ;  /* 0x000000a000007945 */ /* 0x000fe60003800000 */
[----:B------:R-:W-:-:S04]  /*7ee0*/  FMUL R20, R13, R14 ;  /* 0x0000000e0d147220 */ /* 0x000fc80000400000 */
[----:B------:R-:W-:-:S05]  /*7ef0*/  FFMA R20, R41, R11, R20 ;  /* 0x0000000b29147223 */ /* 0x000fca0000000014 */
[----:B------:R-:W-:-:S05]  /*7f00*/  F2FP.F16.F32.PACK_AB R20, RZ, R20 ;  /* 0x00000014ff14723e */ /* 0x000fca00000000ff */
[----:B------:R1:W-:Y:S01]  /*7f10*/  @P5 STG.E.U16 desc[UR12][R24.64], R20 ;  /* 0x0000001418005986 */ /* 0x0003e2000c10150c */
[----:B------:R-:W-:-:S13]  /*7f20*/  ISETP.GT.AND P5, PT, R0, 0xc8, P6 ;  /* 0x000000c80000780c */ /* 0x000fda00037a4270 */
[----:B-1----:R-:W-:Y:S05]  /*7f30*/  @!P5 BRA `(.L_x_222) ;  /* 0x00000000000cd947 */ /* 0x002fea0003800000 */
[----:B------:R-:W-:-:S04]  /*7f40*/  IADD3 R12, P6, R8, UR14, RZ ;  /* 0x0000000e080c7c10 */ /* 0x000fc8000ffde0ff */
[----:B------:R-:W-:-:S05]  /*7f50*/  IADD3.X R13, R9, UR4, RZ, P6, !PT ;  /* 0x00000004090d7c10 */ /* 0x000fca000b7fe4ff */
[----:B------:R1:W5:Y:S04]  /*7f60*/  LDG.E.LTC128B.U16 R12, desc[UR12][R12.64] ;  /* 0x0000000c0c0c7981 */ /* 0x000368000c1e1520 */
.L_x_222:
[----:B------:R-:W-:Y:S05]  /*7f70*/  BSYNC B0 ;  /* 0x0000000000007941 */ /* 0x000fea0003800000 */
.L_x_221:
        /* <DEDUP_REMOVED lines=12> */
.L_x_224:
[----:B------:R-:W-:Y:S05]  /*8040*/  BSYNC B0 ;  /* 0x0000000000007941 */ /* 0x000fea0003800000 */
.L_x_223:
        /* <DEDUP_REMOVED lines=15> */
.L_x_226:
[----:B------:R-:W-:Y:S05]  /*8140*/  BSYNC B0 ;  /* 0x0000000000007941 */ /* 0x000fea0003800000 */
.L_x_225:
[----:B-1---5:R-:W-:Y:S01]  /*8150*/  HADD2.F32 R13, -RZ, R12.H0_H0 ;  /* 0x2000000cff0d7230 */ /* 0x022fe20000004100 */
        /* <DEDUP_REMOVED lines=12> */
.L_x_228:
[----:B------:R-:W-:Y:S05]  /*8220*/  BSYNC B0 ;  /* 0x0000000000007941 */ /* 0x000fea0003800000 */
.L_x_227:
[----:B-1---5:R-:W-:Y:S01]  /*8230*/  HADD2.F32 R13, -RZ, R12.H0_H0 ;  /* 0x2000000cff0d7230 */ /* 0x022fe20000004100 */
[----:B------:R-:W-:Y:S01]  /*8240*/  ISETP.GT.AND P6, PT, R10, 0x28, PT ;  /* 0x000000280a00780c */ /* 0x000fe20003fc4270 */
[----:B------:R-:W-:Y:S03]  /*8250*/  BSSY B0, `(.L_x_229) ;  /* 0x000000c000007945 */ /* 0x000fe60003800000 */
[----:B------:R-:W-:Y:S01]  /*8260*/  FMUL R10, R13, R14 ;  /* 0x0000000e0d0a7220 */ /* 0x000fe20000400000 */
[----:B------:R-:W-:-:S03]  /*8270*/  ISETP.GT.AND P6, PT, R0, 0xc8, P6 ;  /* 0x000000c80000780c */ /* 0x000fc600037c4270 */
[----:B------:R-:W-:-:S05]  /*8280*/  FFMA R10, R45, R11, R10 ;  /* 0x0000000b2d0a7223 */ /* 0x000fca000000000a */
[----:B------:R-:W-:-:S04]  /*8290*/  F2FP.F16.F32.PACK_AB R10, RZ, R10 ;  /* 0x0000000aff0a723e */ /* 0x000fc800000000ff */
[----:B------:R-:W-:Y:S02]  /*82a0*/  PRMT R13, R10, 0x7610, R13 ;  /* 0x000076100a0d7816 */ /* 0x000fe4000000000d */
[----:B------:R-:W-:-:S03]  /*82b0*/  PRMT R10, R12, 0x7610, R10 ;  /* 0x000076100c0a7816 */ /* 0x000fc6000000000a */
[----:B------:R1:W-:Y:S01]  /*82c0*/  @P5 STG.E.U16 desc[UR12][R18.64], R13 ;  /* 0x0000000d12005986 */ /* 0x0003e2000c10150c */
[----:B------:R-:W-:Y:S05]  /*82d0*/  @!P6 BRA `(.L_x_230) ;  /* 0x00000000000ce947 */ /* 0x000fea0003800000 */
[----:B------:R-:W-:-:S04]  /*82e0*/  IADD3 R12, P5, R8, UR10, RZ ;  /* 0x0000000a080c7c10 */ /* 0x000fc8000ffbe0ff */
[----:B-1----:R-:W-:-:S05]  /*82f0*/  IADD3.X R13, R9, UR4, RZ, P5, !PT ;  /* 0x00000004090d7c10 */ /* 0x002fca000affe4ff */
[----:B------:R3:W5:Y:S04]  /*8300*/  LDG.E.LTC128B.U16 R10, desc[UR12][R12.64] ;  /* 0x0000000c0c0a7981 */ /* 0x000768000c1e1520 */
.L_x_230:
[----:B------:R-:W-:Y:S05]  /*8310*/  BSYNC B0 ;  /* 0x0000000000007941 */ /* 0x000fea0003800000 */
.L_x_229:
[----:B-1-3-5:R-:W-:Y:S01]  /*8320*/  HADD2.F32 R13, -RZ, R10.H0_H0 ;  /* 0x2000000aff0d7230 */ /* 0x02afe20000004100 */
[----:B------:R-:W-:Y:S01]  /*8330*/  IADD3 R12, P5, R6, R101, RZ ;  /* 0x00000065060c7210 */ /* 0x000fe20007fbe0ff */
[----:B------:R-:W-:Y:S01]  /*8340*/  BSSY B0, `(.L_x_231) ;  /* 0x000000b000007945 */ /* 0x000fe20003800000 */
[----:B------:R-:W-:Y:S02]  /*8350*/  ISETP.GT.AND P4, PT, R0, 0xc8, P4 ;  /* 0x000000c80000780c */ /* 0x000fe40002784270 */
[----:B------:R-:W-:-:S04]  /*8360*/  FMUL R13, R13, R14 ;  /* 0x0000000e0d0d7220 */ /* 0x000fc80000400000 */
[----:B------:R-:W-:-:S05]  /*8370*/  FFMA R13, R46, R11, R13 ;  /* 0x0000000b2e0d7223 */ /* 0x000fca000000000d */
[----:B------:R-:W-:Y:S01]  /*8380*/  F2FP.F16.F32.PACK_AB R15, RZ, R13 ;  /* 0x0000000dff0f723e */ /* 0x000fe200000000ff */
[----:B------:R-:W-:-:S05]  /*8390*/  IMAD.X R13, R7, 0x1, R21, P5 ;  /* 0x00000001070d7824 */ /* 0x000fca00028e0615 */
[----:B------:R1:W-:Y:S01]  /*83a0*/  @P6 STG.E.U16 desc[UR12][R12.64], R15 ;  /* 0x0000000f0c006986 */ /* 0x0003e2000c10150c */
[----:B------:R-:W-:Y:S05]  /*83b0*/  @!P4 BRA `(.L_x_232) ;  /* 0x00000000000cc947 */ /* 0x000fea0003800000 */
[----:B-1----:R-:W-:-:S04]  /*83c0*/  IADD3 R12, P5, R8, UR9, RZ ;  /* 0x00000009080c7c10 */ /* 0x002fc8000ffbe0ff */
[----:B------:R-:W-:-:S05]  /*83d0*/  IADD3.X R13, R9, UR4, RZ, P5, !PT ;  /* 0x00000004090d7c10 */ /* 0x000fca000affe4ff */
[----:B------:R3:W5:Y:S04]  /*83e0*/  LDG.E.LTC128B.U16 R10, desc[UR12][R12.64] ;  /* 0x0000000c0c0a7981 */ /* 0x000768000c1e1520 */
.L_x_232:
[----:B------:R-:W-:Y:S05]  /*83f0*/  BSYNC B0 ;  /* 0x0000000000007941 */ /* 0x000fea0003800000 */
.L_x_231:
[----:B-1-3-5:R-:W-:Y:S01]  /*8400*/  HADD2.F32 R13, -RZ, R10.H0_H0 ;  /* 0x2000000aff0d7230 */ /* 0x02afe20000004100 */
[----:B------:R-:W-:Y:S01]  /*8410*/  ISETP.GT.AND P5, PT, R0, 0xc0, P3 ;  /* 0x000000c00000780c */ /* 0x000fe20001fa4270 */
[----:B------:R-:W-:Y:S03]  /*8420*/  BSSY B0, `(.L_x_233) ;  /* 0x000000b000007945 */ /* 0x000fe60003800000 */
[----:B------:R-:W-:-:S04]  /*8430*/  FMUL R12, R13, R14 ;  /* 0x0000000e0d0c7220 */ /* 0x000fc80000400000 */
[----:B------:R-:W-:Y:S01]  /*8440*/  FFMA R47, R47, R11, R12 ;  /* 0x0000000b2f2f7223 */ /* 0x000fe2000000000c */
[----:B------:R-:W-:-:S04]  /*8450*/  IADD3 R12, P6, R6, R103, RZ ;  /* 0x00000067060c7210 */ /* 0x000fc80007fde0ff */
[----:B------:R-:W-:Y:S01]  /*8460*/  F2FP.F16.F32.PACK_AB R47, RZ, R47 ;  /* 0x0000002fff2f723e */ /* 0x000fe200000000ff */
[----:B------:R-:W-:-:S05]  /*8470*/  IMAD.X R13, R7, 0x1, R21, P6 ;  /* 0x00000001070d7824 */ /* 0x000fca00030e0615 */
[----:B------:R1:W-:Y:S01]  /*8480*/  @P4 STG.E.U16 desc[UR12][R12.64], R47 ;  /* 0x0000002f0c004986 */ /* 0x0003e2000c10150c */
[----:B------:R-:W-:Y:S05]  /*8490*/  @!P5 BRA `(.L_x_234) ;  /* 0x00000000000cd947 */ /* 0x000fea0003800000 */
[----:B-1----:R-:W-:-:S04]  /*84a0*/  IADD3 R12, P4, R4, UR8, RZ ;  /* 0x00000008040c7c10 */ /* 0x002fc8000ff9e0ff */
[----:B------:R-:W-:-:S05]  /*84b0*/  IADD3.X R13, R5, UR4, RZ, P4, !PT ;  /* 0x00000004050d7c10 */ /* 0x000fca000a7fe4ff */
[----:B------:R3:W5:Y:S04]  /*84c0*/  LDG.E.LTC128B.U16 R10, desc[UR12][R12.64] ;  /* 0x0000000c0c0a7981 */ /* 0x000768000c1e1520 */
.L_x_234:
[----:B------:R-:W-:Y:S05]  /*84d0*/  BSYNC B0 ;  /* 0x0000000000007941 */ /* 0x000fea0003800000 */
.L_x_233:
        /* <DEDUP_REMOVED lines=13> */
.L_x_236:
[----:B------:R-:W-:Y:S05]  /*85b0*/  BSYNC B0 ;  /* 0x0000000000007941 */ /* 0x000fea0003800000 */
.L_x_235:
        /* <DEDUP_REMOVED lines=13> */
.L_x_238:
[----:B------:R-:W-:Y:S05]  /*8690*/  BSYNC B0 ;  /* 0x0000000000007941 */ /* 0x000fea0003800000 */
.L_x_237:
        /* <DEDUP_REMOVED lines=13> */
.L_x_240:
[----:B------:R-:W-:Y:S05]  /*8770*/  BSYNC B0 ;  /* 0x0000000000007941 */ /* 0x000fea0003800000 */
.L_x_239:
        /* <DEDUP_REMOVED lines=13> */
.L_x_242:
[----:B------:R-:W-:Y:S05]  /*8850*/  BSYNC B0 ;  /* 0x0000000000007941 */ /* 0x000fea0003800000 */
.L_x_241:
[----:B-1-3-5:R-:W-:Y:S01]  /*8860*/  HADD2.F32 R13, -RZ, R10.H0_H0 ;  /* 0x2000000aff0d7230 */ /* 0x02afe20000004100 */
[----:B------:R-:W-:Y:S01]  /*8870*/  IADD3 R12, P4, R2, R109, RZ ;  /* 0x0000006d020c7210 */ /* 0x000fe20007f9e0ff */
[----:B------:R-:W-:Y:S01]  /*8880*/  BSSY B0, `(.L_x_243) ;  /* 0x000000b000007945 */ /* 0x000fe20003800000 */
[----:B------:R-:W-:Y:S02]  /*8890*/  ISETP.GT.AND P2, PT, R0, 0xc0, P0 ;  /* 0x000000c00000780c */ /* 0x000fe40000744270 */
[----:B------:R-:W-:-:S04]  /*88a0*/  FMUL R13, R13, R14 ;  /* 0x0000000e0d0d7220 */ /* 0x000fc80000400000 */
[----:B------:R-:W-:-:S05]  /*88b0*/  FFMA R13, R52, R11, R13 ;  /* 0x0000000b340d7223 */ /* 0x000fca000000000d */
[----:B------:R-:W-:Y:S01]  /*88c0*/  F2FP.F16.F32.PACK_AB R15, RZ, R13 ;  /* 0x0000000dff0f723e */ /* 0x000fe200000000ff */
[----:B------:R-:W-:Y:S01]  /*88d0*/  IMAD.X R13, R3, 0x1, R21, P4 ;  /* 0x00000001030d7824 */ /* 0x000fe200020e0615 */
[----:B--2---:R-:W-:-:S04]  /*88e0*/  IADD3 R4, P4, R4, UR5, RZ ;  /* 0x0000000504047c10 */ /* 0x004fc8000ff9e0ff */
[----:B------:R1:W-:Y:S01]  /*88f0*/  @P3 STG.E.U16 desc[UR12][R12.64], R15 ;  /* 0x0000000f0c003986 */ /* 0x0003e2000c10150c */
[----:B------:R-:W-:Y:S01]  /*8900*/  IADD3.X R5, R5, UR4, RZ, P4, !PT ;  /* 0x0000000405057c10 */ /* 0x000fe2000a7fe4ff */
[----:B------:R-:W-:Y:S07]  /*8910*/  @!P2 BRA `(.L_x_244) ;  /* 0x000000000004a947 */ /* 0x000fee0003800000 */
[----:B------:R2:W5:Y:S02]  /*8920*/  LDG.E.LTC128B.U16 R10, desc[UR12][R4.64] ;  /* 0x0000000c040a7981 */ /* 0x000564000c1e1520 */
.L_x_244:
[----:B------:R-:W-:Y:S05]  /*8930*/  BSYNC B0 ;  /* 0x0000000000007941 */ /* 0x000fea0003800000 */
.L_x_243:
[----:B--2--5:R-:W-:Y:S01]  /*8940*/  HADD2.F32 R5, -RZ, R10.H0_H0 ;  /* 0x2000000aff057230 */ /* 0x024fe20000004100 */
[----:B------:R-:W-:Y:S01]  /*8950*/  IADD3 R2, P3, R2, R111, RZ ;  /* 0x0000006f02027210 */ /* 0x000fe20007f7e0ff */
[----:B------:R-:W-:Y:S01]  /*8960*/  BSSY B0, `(.L_x_245) ;  /* 0x000000b000007945 */ /* 0x000fe20003800000 */
[----:B------:R-:W-:Y:S02]  /*8970*/  ISETP.GT.AND P1, PT, R0, 0xc8, P1 ;  /* 0x000000c80000780c */ /* 0x000fe40000f24270 */
[----:B------:R-:W-:Y:S01]  /*8980*/  FMUL R4, R5, R14 ;  /* 0x0000000e05047220 */ /* 0x000fe20000400000 */
[----:B------:R-:W-:-:S03]  /*8990*/  IMAD.X R3, R3, 0x1, R21, P3 ;  /* 0x0000000103037824 */ /* 0x000fc600018e0615 */
[----:B------:R-:W-:-:S05]  /*89a0*/  FFMA R4, R53, R11, R4 ;  /* 0x0000000b35047223 */ /* 0x000fca0000000004 */
[----:B------:R-:W-:-:S05]  /*89b0*/  F2FP.F16.F32.PACK_AB R4, RZ, R4 ;  /* 0x00000004ff04723e */ /* 0x000fca00000000ff */
[----:B------:R2:W-:Y:S01]  /*89c0*/  @P2 STG.E.U16 desc[UR12][R2.64], R4 ;  /* 0x0000000402002986 */ /* 0x0005e2000c10150c */
[----:B------:R-:W-:Y:S05]  /*89d0*/  @!P1 BRA `(.L_x_246) ;  /* 0x00000000000c9947 */ /* 0x000fea0003800000 */
[----:B--2---:R-:W-:-:S04]  /*89e0*/  IADD3 R2, P2, R8, UR6, RZ ;  /* 0x0000000608027c10 */ /* 0x004fc8000ff5e0ff */
[----:B------:R-:W-:-:S05]  /*89f0*/  IADD3.X R3, R9, UR4, RZ, P2, !PT ;  /* 0x0000000409037c10 */ /* 0x000fca00097fe4ff */
[----:B------:R3:W5:Y:S04]  /*8a00*/  LDG.E.LTC128B.U16 R10, desc[UR12][R2.64] ;  /* 0x0000000c020a7981 */ /* 0x000768000c1e1520 */
.L_x_246:
[----:B------:R-:W-:Y:S05]  /*8a10*/  BSYNC B0 ;  /* 0x0000000000007941 */ /* 0x000fea0003800000 */
.L_x_245:
[----:B--23-5:R-:W-:Y:S01]  /*8a20*/  HADD2.F32 R3, -RZ, R10.H0_H0 ;  /* 0x2000000aff037230 */ /* 0x02cfe20000004100 */
[----:B------:R-:W-:Y:S01]  /*8a30*/  IADD3 R2, P2, R6, R109, RZ ;  /* 0x0000006d06027210 */ /* 0x000fe20007f5e0ff */
[----:B------:R-:W-:Y:S01]  /*8a40*/  BSSY B0, `(.L_x_247) ;  /* 0x000000c000007945 */ /* 0x000fe20003800000 */
[----:B------:R-:W-:Y:S02]  /*8a50*/  ISETP.GT.AND P0, PT, R0, 0xc8, P0 ;  /* 0x000000c80000780c */ /* 0x000fe40000704270 */
[----:B------:R-:W-:-:S04]  /*8a60*/  FMUL R3, R3, R14 ;  /* 0x0000000e03037220 */ /* 0x000fc80000400000 */
[----:B------:R-:W-:-:S05]  /*8a70*/  FFMA R3, R54, R11, R3 ;  /* 0x0000000b36037223 */ /* 0x000fca0000000003 */
[----:B------:R-:W-:Y:S01]  /*8a80*/  F2FP.F16.F32.PACK_AB R5, RZ, R3 ;  /* 0x00000003ff05723e */ /* 0x000fe200000000ff */
[----:B------:R-:W-:Y:S01]  /*8a90*/  IMAD.X R3, R7, 0x1, R21, P2 ;  /* 0x0000000107037824 */ /* 0x000fe200010e0615 */
[----:B------:R-:W-:Y:S02]  /*8aa0*/  IADD3 R4, P2, R8, UR5, RZ ;  /* 0x0000000508047c10 */ /* 0x000fe4000ff5e0ff */
[----:B------:R-:W-:Y:S02]  /*8ab0*/  PRMT R0, R5, 0x7610, R0 ;  /* 0x0000761005007816 */ /* 0x000fe40000000000 */
[----:B------:R-:W-:-:S03]  /*8ac0*/  IADD3.X R5, R9, UR4, RZ, P2, !PT ;  /* 0x0000000409057c10 */ /* 0x000fc600097fe4ff */
[----:B------:R2:W-:Y:S01]  /*8ad0*/  @P1 STG.E.U16 desc[UR12][R2.64], R0 ;  /* 0x0000000002001986 */ /* 0x0005e2000c10150c */
[----:B------:R-:W-:Y:S05]  /*8ae0*/  @!P0 BRA `(.L_x_248) ;  /* 0x0000000000048947 */ /* 0x000fea0003800000 */
[----:B------:R3:W5:Y:S02]  /*8af0*/  LDG.E.LTC128B.U16 R10, desc[UR12][R4.64] ;  /* 0x0000000c040a7981 */ /* 0x000764000c1e1520 */
.L_x_248:
[----:B------:R-:W-:Y:S05]  /*8b00*/  BSYNC B0 ;  /* 0x0000000000007941 */ /* 0x000fea0003800000 */
.L_x_247:
[----:B--2--5:R-:W-:Y:S01]  /*8b10*/  HADD2.F32 R3, -RZ, R10.H0_H0 ;  /* 0x2000000aff037230 */ /* 0x024fe20000004100 */
[----:B------:R-:W-:-:S04]  /*8b20*/  IADD3 R2, P1, R6, R111, RZ ;  /* 0x0000006f06027210 */ /* 0x000fc80007f3e0ff */
[----:B------:R-:W-:-:S04]  /*8b30*/  FMUL R14, R3, R14 ;  /* 0x0000000e030e7220 */ /* 0x000fc80000400000 */
[----:B------:R-:W-:Y:S01]  /*8b40*/  FFMA R14, R55, R11, R14 ;  /* 0x0000000b370e7223 */ /* 0x000fe2000000000e */
[----:B------:R-:W-:Y:S06]  /*8b50*/  @!P0 EXIT ;  /* 0x000000000000894d */ /* 0x000fec0003800000 */
[----:B------:R-:W-:Y:S01]  /*8b60*/  F2FP.F16.F32.PACK_AB R14, RZ, R14 ;  /* 0x0000000eff0e723e */ /* 0x000fe200000000ff */
[----:B------:R-:W-:-:S05]  /*8b70*/  IMAD.X R3, R7, 0x1, R21, P1 ;  /* 0x0000000107037824 */ /* 0x000fca00008e0615 */
[----:B------:R-:W-:Y:S01]  /*8b80*/  STG.E.U16 desc[UR12][R2.64], R14 ;  /* 0x0000000e02007986 */ /* 0x000fe2000c10150c */
[----:B------:R-:W-:Y:S05]  /*8b90*/  EXIT ;  /* 0x000000000000794d */ /* 0x000fea0003800000 */
.L_x_28:
[----:B------:R-:W-:Y:S01]  /*8ba0*/  ULDC.64 UR4, c[0x0][0x5c8] ;  /* 0x0001720000047ab9 */ /* 0x000fe20000000a00 */
[-C--:B------:R-:W-:Y:S01]  /*8bb0*/  FMUL R120, R120, R11.reuse ;  /* 0x0000000b78787220 */ /* 0x080fe20000400000 */
[----:B------:R-:W-:Y:S01]  /*8bc0*/  LEA R2, P1, R18, UR4, 0x1 ;  /* 0x0000000412027c11 */ /* 0x000fe2000f8208ff */
[-C--:B------:R-:W-:Y:S01]  /*8bd0*/  FMUL R121, R121, R11.reuse ;  /* 0x0000000b79797220 */ /* 0x080fe20000400000 */
[----:B------:R-:W-:Y:S01]  /*8be0*/  ISETP.GT.AND P4, PT, R10, 0x1, PT ;  /* 0x000000010a00780c */ /* 0x000fe20003f84270 */
[-C--:B------:R-:W-:Y:S01]  /*8bf0*/  FMUL R122, R122, R11.reuse ;  /* 0x0000000b7a7a7220 */ /* 0x080fe20000400000 */
[----:B------:R-:W-:Y:S01]  /*8c00*/  F2FP.F16.F32.PACK_AB R120, RZ, R120 ;  /* 0x00000078ff78723e */ /* 0x000fe200000000ff */
[-C--:B------:R-:W-:Y:S01]  /*8c10*/  FMUL R123, R123, R11.reuse ;  /* 0x0000000b7b7b7220 */ /* 0x080fe20000400000 */
[----:B------:R-:W-:Y:S01]  /*8c20*/  LEA.HI.X R3, R18, UR5, R21, 0x1, P1 ;  /* 0x0000000512037c11 */ /* 0x000fe200088f0c15 */
[-C--:B------:R-:W-:Y:S01]  /*8c30*/  FMUL R124, R124, R11.reuse ;  /* 0x0000000b7c7c7220 */ /* 0x080fe20000400000 */
[----:B------:R-:W-:Y:S01]  /*8c40*/  ISETP.GT.AND P2, PT, R10, RZ, PT ;  /* 0x000000ff0a00720c */ /* 0x000fe20003f44270 */
[-C--:B------:R-:W-:Y:S01]  /*8c50*/  FMUL R125, R125, R11.reuse ;  /* 0x0000000b7d7d7220 */ /* 0x080fe20000400000 */
[C---:B------:R-:W-:Y:S01]  /*8c60*/  ISETP.GT.AND P1, PT, R0.reuse, RZ, P4 ;  /* 0x000000ff0000720c */ /* 0x040fe20002724270 */
[----:B------:R-:W-:Y:S01]  /*8c70*/  @P0 STG.E.U16 desc[UR12][R2.64], R120 ;  /* 0x0000007802000986 */ /* 0x000fe2000c10150c */
[----:B------:R-:W-:Y:S01]  /*8c80*/  ISETP.GT.AND P2, PT, R0, 0x8, P2 ;  /* 0x000000080000780c */ /* 0x000fe20001744270 */
[-C--:B------:R-:W-:Y:S01]  /*8c90*/  FMUL R126, R126, R11.reuse ;  /* 0x0000000b7e7e7220 */ /* 0x080fe20000400000 */
[----:B------:R-:W-:Y:S01]  /*8ca0*/  ISETP.GT.AND P0, PT, R0, 0x8, P4 ;  /* 0x000000080000780c */ /* 0x000fe20002704270 */
[-C--:B------:R-:W-:Y:S01]  /*8cb0*/  FMUL R127, R127, R11.reuse ;  /* 0x0000000b7f7f7220 */ /* 0x080fe20000400000 */
[----:B------:R-:W-:Y:S01]  /*8cc0*/  SHF.L.U64.HI R15, R16, 0x1, R15 ;  /* 0x00000001100f7819 */ /* 0x000fe2000001020f */
[-C--:B------:R-:W-:Y:S01]  /*8cd0*/  FMUL R128, R128, R11.reuse ;  /* 0x0000000b80807220 */ /* 0x080fe20000400000 */
[----:B------:R-:W-:Y:S01]  /*8ce0*/  LEA R4, P3, R16, R2, 0x1 ;  /* 0x0000000210047211 */ /* 0x000fe200078608ff */
[----:B------:R-:W-:Y:S01]  /*8cf0*/  FMUL R129, R129, R11 ;  /* 0x0000000b81817220 */ /* 0x000fe20000400000 */
[----:B------:R-:W-:Y:S01]  /*8d00*/  F2FP.F16.F32.PACK_AB R121, RZ, R121 ;  /* 0x00000079ff79723e */ /* 0x000fe200000000ff */
[----:B------:R-:W-:Y:S01]  /*8d10*/  FMUL R130, R130, R11 ;  /* 0x0000000b82827220 */ /* 0x000fe20000400000 */
[----:B------:R-:W-:Y:S01]  /*8d20*/  F2FP.F16.F32.PACK_AB R122, RZ, R122 ;  /* 0x0000007aff7a723e */ /* 0x000fe200000000ff */
[----:B------:R-:W-:Y:S01]  /*8d30*/  IMAD.X R5, R15, 0x1, R3, P3 ;  /* 0x000000010f057824 */ /* 0x000fe200018e0603 */
[----:B------:R-:W-:Y:S01]  /*8d40*/  F2FP.F16.F32.PACK_AB R123, RZ, R123 ;  /* 0x0000007bff7b723e */ /* 0x000fe200000000ff */
[----:B------:R-:W-:Y:S01]  /*8d50*/  @P1 STG.E.U16 desc[UR12][R2.64+0x2], R121 ;  /* 0x0000027902001986 */ /* 0x000fe2000c10150c */
[C---:B------:R-:W-:Y:S01]  /*8d60*/  ISETP.GT.AND P5, PT, R10.reuse, 0x8, PT ;  /* 0x000000080a00780c */ /* 0x040fe20003fa4270 */
[-C--:B------:R-:W-:Y:S01]  /*8d70*/  FMUL R131, R131, R11.reuse ;  /* 0x0000000b83837220 */ /* 0x080fe20000400000 */
[----:B------:R-:W-:Y:S01]  /*8d80*/  ISETP.GT.AND P4, PT, R10, 0x9, PT ;  /* 0x000000090a00780c */ /* 0x000fe20003f84270 */
[----:B------:R-:W-:Y:S01]  /*8d90*/  @P2 STG.E.U16 desc[UR12][R4.64], R122 ;  /* 0x0000007a04002986 */ /* 0x000fe2000c10150c */
[----:B------:R-:W-:Y:S01]  /*8da0*/  ISETP.GT.AND P1, PT, R0, RZ, P5 ;  /* 0x000000ff0000720c */ /* 0x000fe20002f24270 */
[----:B------:R-:W-:Y:S01]  /*8db0*/  IMAD.SHL.U32 R9, R12, 0x80, RZ ;  /* 0x000000800c097824 */ /* 0x000fe200078e00ff */
[C---:B------:R-:W-:Y:S01]  /*8dc0*/  ISETP.GT.AND P2, PT, R0.reuse, RZ, P4 ;  /* 0x000000ff0000720c */ /* 0x040fe20002744270 */
[----:B------:R-:W-:Y:S01]  /*8dd0*/  @P0 STG.E.U16 desc[UR12][R4.64+0x2], R123 ;  /* 0x0000027b04000986 */ /* 0x000fe2000c10150c */
[----:B------:R-:W-:Y:S01]  /*8de0*/  ISETP.GT.AND P0, PT, R0, 0x8, P5 ;  /* 0x000000080000780c */ /* 0x000fe20002f04270 */
[-C--:B------:R-:W-:Y:S01]  /*8df0*/  FMUL R132, R132, R11.reuse ;  /* 0x0000000b84847220 */ /* 0x080fe20000400000 */
[----:B------:R-:W-:Y:S01]  /*8e00*/  F2FP.F16.F32.PACK_AB R124, RZ, R124 ;  /* 0x0000007cff7c723e */ /* 0x000fe200000000ff */
[----:B------:R-:W-:Y:S01]  /*8e10*/  FMUL R133, R133, R11 ;  /* 0x0000000b85857220 */ /* 0x000fe20000400000 */
[----:B------:R-:W-:Y:S01]  /*8e20*/  F2FP.F16.F32.PACK_AB R125, RZ, R125 ;  /* 0x0000007dff7d723e */ /* 0x000fe200000000ff */
[-C--:B------:R-:W-:Y:S01]  /*8e30*/  FMUL R134, R134, R11.reuse ;  /* 0x0000000b86867220 */ /* 0x080fe20000400000 */
[----:B------:R-:W-:Y:S01]  /*8e40*/  F2FP.F16.F32.PACK_AB R126, RZ, R126 ;  /* 0x0000007eff7e723e */ /* 0x000fe200000000ff */
[-C--:B------:R-:W-:Y:S01]  /*8e50*/  FMUL R135, R135, R11.reuse ;  /* 0x0000000b87877220 */ /* 0x080fe20000400000 */
[----:B------:R-:W-:Y:S01]  /*8e60*/  ISETP.GT.AND P3, PT, R10, 0x10, PT ;  /* 0x000000100a00780c */ /* 0x000fe20003f64270 */
[----:B------:R-:W-:Y:S01]  /*8e70*/  @P1 STG.E.U16 desc[UR12][R2.64+0x10], R124 ;  /* 0x0000107c02001986 */ /* 0x000fe2000c10150c */
[----:B------:R-:W-:Y:S01]  /*8e80*/  ISETP.GT.AND P1, PT, R0, 0x8, P4 ;  /* 0x000000080000780c */ /* 0x000fe20002724270 */
[----:B------:R-:W-:Y:S01]  /*8e90*/  FMUL R136, R136, R11 ;  /* 0x0000000b88887220 */ /* 0x000fe20000400000 */
[----:B------:R-:W-:Y:S01]  /*8ea0*/  F2FP.F16.F32.PACK_AB R127, RZ, R127 ;  /* 0x0000007fff7f723e */ /* 0x000fe200000000ff */
[----:B------:R-:W-:Y:S01]  /*8eb0*/  @P2 STG.E.U16 desc[UR12][R2.64+0x12], R125 ;  /* 0x0000127d02002986 */ /* 0x000fe2000c10150c */
[----:B------:R-:W-:Y:S01]  /*8ec0*/  F2FP.F16.F32.PACK_AB R128, RZ, R128 ;  /* 0x00000080ff80723e */ /* 0x000fe200000000ff */
[-C--:B------:R-:W-:Y:S01]  /*8ed0*/  FMUL R137, R137, R11.reuse ;  /* 0x0000000b89897220 */ /* 0x080fe20000400000 */
[----:B------:R-:W-:Y:S01]  /*8ee0*/  ISETP.GT.AND P2, PT, R10, 0x11, PT ;  /* 0x000000110a00780c */ /* 0x000fe20003f44270 */
[----:B------:R-:W-:Y:S01]  /*8ef0*/  @P0 STG.E.U16 desc[UR12][R4.64+0x10], R126 ;  /* 0x0000107e04000986 */ /* 0x000fe2000c10150c */
[----:B------:R-:W-:Y:S01]  /*8f00*/  ISETP.GT.AND P0, PT, R0, RZ, P3 ;  /* 0x000000ff0000720c */ /* 0x000fe20001f04270 */
[----:B------:R-:W-:Y:S01]  /*8f10*/  FMUL R138, R138, R11 ;  /* 0x0000000b8a8a7220 */ /* 0x000fe20000400000 */
[----:B------:R-:W-:Y:S01]  /*8f20*/  F2FP.F16.F32.PACK_AB R129, RZ, R129 ;  /* 0x00000081ff81723e */ /* 0x000fe200000000ff */
[----:B------:R-:W-:Y:S01]  /*8f30*/  FMUL R139, R139, R11 ;  /* 0x0000000b8b8b7220 */ /* 0x000fe20000400000 */
[----:B------:R-:W-:Y:S01]  /*8f40*/  F2FP.F16.F32.PACK_AB R130, RZ, R130 ;  /* 0x00000082ff82723e */ /* 0x000fe200000000ff */
[----:B------:R-:W-:Y:S01]  /*8f50*/  @P1 STG.E.U16 desc[UR12][R4.64+0x12], R127 ;  /* 0x0000127f04001986 */ /* 0x000fe2000c10150c */
[----:B------:R-:W-:Y:S01]  /*8f60*/  F2FP.F16.F32.PACK_AB R131, RZ, R131 ;  /* 0x00000083ff83723e */ /* 0x000fe200000000ff */
[-C--:B------:R-:W-:Y:S01]  /*8f70*/  FMUL R140, R140, R11.reuse ;  /* 0x0000000b8c8c7220 */ /* 0x080fe20000400000 */
[----:B------:R-:W-:Y:S01]  /*8f80*/  SHF.L.U64.HI R13, R12, 0x7, R13 ;  /* 0x000000070c0d7819 */ /* 0x000fe2000001020d */
[-C--:B------:R-:W-:Y:S01]  /*8f90*/  FMUL R141, R141, R11.reuse ;  /* 0x0000000b8d8d7220 */ /* 0x080fe20000400000 */
[----:B------:R-:W-:Y:S01]  /*8fa0*/  LOP3.LUT R15, R9, 0x2, RZ, 0xfc, !PT ;  /* 0x00000002090f7812 */ /* 0x000fe200078efcff */
[-C--:B------:R-:W-:Y:S01]  /*8fb0*/  FMUL R142, R142, R11.reuse ;  /* 0x0000000b8e8e7220 */ /* 0x080fe20000400000 */
[----:B------:R-:W-:Y:S01]  /*8fc0*/  F2FP.F16.F32.PACK_AB R132, RZ, R132 ;  /* 0x00000084ff84723e */ /* 0x000fe200000000ff */
[----:B------:R0:W-:Y:S01]  /*8fd0*/  @P0 STG.E.U16 desc[UR12][R2.64+0x20], R128 ;  /* 0x0000208002000986 */ /* 0x0001e2000c10150c */
[----:B------:R-:W-:Y:S01]  /*8fe0*/  ISETP.GT.AND P0, PT, R0, RZ, P2 ;  /* 0x000000ff0000720c */ /* 0x000fe20001704270 */
[-C--:B------:R-:W-:Y:S01]  /*8ff0*/  FMUL R143, R143, R11.reuse ;  /* 0x0000000b8f8f7220 */ /* 0x080fe20000400000 */
[----:B------:R-:W-:Y:S01]  /*9000*/  ISETP.GT.AND P1, PT, R10, 0x19, PT ;  /* 0x000000190a00780c */ /* 0x000fe20003f24270 */
[----:B------:R-:W-:Y:S01]  /*9010*/  FMUL R144, R144, R11 ;  /* 0x0000000b90907220 */ /* 0x000fe20000400000 */
[----:B------:R-:W-:Y:S01]  /*9020*/  F2FP.F16.F32.PACK_AB R133, RZ, R133 ;  /* 0x00000085ff85723e */ /* 0x000fe200000000ff */
[-C--:B------:R-:W-:Y:S01]  /*9030*/  FMUL R145, R145, R11.reuse ;  /* 0x0000000b91917220 */ /* 0x080fe20000400000 */
[----:B------:R-:W-:Y:S01]  /*9040*/  F2FP.F16.F32.PACK_AB R134, RZ, R134 ;  /* 0x00000086ff86723e */ /* 0x000fe200000000ff */
[----:B------:R-:W-:Y:S01]  /*9050*/  FMUL R146, R146, R11 ;  /* 0x0000000b92927220 */ /* 0x000fe20000400000 */
[----:B------:R-:W-:Y:S01]  /*9060*/  F2FP.F16.F32.PACK_AB R135, RZ, R135 ;  /* 0x00000087ff87723e */ /* 0x000fe200000000ff */
[-C--:B------:R-:W-:Y:S01]  /*9070*/  FMUL R147, R147, R11.reuse ;  /* 0x0000000b93937220 */ /* 0x080fe20000400000 */
[----:B------:R-:W-:Y:S01]  /*9080*/  F2FP.F16.F32.PACK_AB R136, RZ, R136 ;  /* 0x00000088ff88723e */ /* 0x000fe200000000ff */
[----:B------:R-:W-:Y:S01]  /*9090*/  FMUL R148, R148, R11 ;  /* 0x0000000b94947220 */ /* 0x000fe20000400000 */
[----:B------:R-:W-:Y:S01]  /*90a0*/  F2FP.F16.F32.PACK_AB R137, RZ, R137 ;  /* 0x00000089ff89723e */ /* 0x000fe200000000ff */
[----:B------:R1:W-:Y:S01]  /*90b0*/  @P0 STG.E.U16 desc[UR12][R2.64+0x22], R129 ;  /* 0x0000228102000986 */ /* 0x0003e2000c10150c */
[----:B------:R-:W-:Y:S01]  /*90c0*/  ISETP.GT.AND P0, PT, R0, 0x8, P3 ;  /* 0x000000080000780c */ /* 0x000fe20001f04270 */
[-C--:B------:R-:W-:Y:S01]  /*90d0*/  FMUL R149, R149, R11.reuse ;  /* 0x0000000b95957220 */ /* 0x080fe20000400000 */
[----:B------:R-:W-:Y:S01]  /*90e0*/  F2FP.F16.F32.PACK_AB R138, RZ, R138 ;  /* 0x0000008aff8a723e */ /* 0x000fe200000000ff */
[----:B------:R-:W-:Y:S01]  /*90f0*/  FMUL R150, R150, R11 ;  /* 0x0000000b96967220 */ /* 0x000fe20000400000 */
[----:B------:R-:W-:Y:S01]  /*9100*/  F2FP.F16.F32.PACK_AB R139, RZ, R139 ;  /* 0x0000008bff8b723e */ /* 0x000fe200000000ff */
[-C--:B------:R-:W-:Y:S01]  /*9110*/  FMUL R151, R151, R11.reuse ;  /* 0x0000000b97977220 */ /* 0x080fe20000400000 */
[----:B------:R-:W-:Y:S01]  /*9120*/  ISETP.GT.AND P5, PT, R10, 0x28, PT ;  /* 0x000000280a00780c */ /* 0x000fe20003fa4270 */
[-C--:B------:R-:W-:Y:S01]  /*9130*/  FMUL R88, R88, R11.reuse ;  /* 0x0000000b58587220 */ /* 0x080fe20000400000 */
[----:B------:R-:W-:Y:S01]  /*9140*/  F2FP.F16.F32.PACK_AB R140, RZ, R140 ;  /* 0x0000008cff8c723e */ /* 0x000fe200000000ff */
[-C--:B------:R-:W-:Y:S01]  /*9150*/  FMUL R89, R89, R11.reuse ;  /* 0x0000000b59597220 */ /* 0x080fe20000400000 */
[----:B------:R-:W-:Y:S01]  /*9160*/  ISETP.GT.AND P4, PT, R10, 0x29, PT ;  /* 0x000000290a00780c */ /* 0x000fe20003f84270 */
[----:B------:R-:W-:Y:S01]  /*9170*/  FMUL R90, R90, R11 ;  /* 0x0000000b5a5a7220 */ /* 0x000fe20000400000 */
[----:B------:R-:W-:Y:S01]  /*9180*/  F2FP.F16.F32.PACK_AB R141, RZ, R141 ;  /* 0x0000008dff8d723e */ /* 0x000fe200000000ff */
[----:B------:R-:W-:Y:S01]  /*9190*/  @P0 STG.E.U16 desc[UR12][R4.64+0x20], R130 ;  /* 0x0000208204000986 */ /* 0x000fe2000c10150c */
[----:B------:R-:W-:Y:S01]  /*91a0*/  ISETP.GT.AND P0, PT, R0, 0x8, P2 ;  /* 0x000000080000780c */ /* 0x000fe20001704270 */
[-C--:B------:R-:W-:Y:S01]  /*91b0*/  FMUL R91, R91, R11.reuse ;  /* 0x0000000b5b5b7220 */ /* 0x080fe20000400000 */
[----:B------:R-:W-:Y:S01]  /*91c0*/  ISETP.GT.AND P2, PT, R10, 0x18, PT ;  /* 0x000000180a00780c */ /* 0x000fe20003f44270 */
        /* <DEDUP_REMOVED lines=8> */
[----:B------:R-:W-:Y:S01]  /*9250*/  FMUL R96, R96, R11 ;  /* 0x0000000b60607220 */ /* 0x000fe20000400000 */
[----:B------:R-:W-:Y:S01]  /*9260*/  F2FP.F16.F32.PACK_AB R145, RZ, R145 ;  /* 0x00000091ff91723e */ /* 0x000fe200000000ff */
[----:B------:R-:W-:Y:S01]  /*9270*/  @P0 STG.E.U16 desc[UR12][R4.64+0x22], R131 ;  /* 0x0000228304000986 */ /* 0x000fe2000c10150c */
[----:B------:R-:W-:Y:S01]  /*9280*/  IADD3 R6, P0, R9, R2, RZ ;  /* 0x0000000209067210 */ /* 0x000fe20007f1e0ff */
[-C--:B------:R-:W-:Y:S01]  /*9290*/  FMUL R97, R97, R11.reuse ;  /* 0x0000000b61617220 */ /* 0x080fe20000400000 */
[----:B------:R-:W-:Y:S01]  /*92a0*/  F2FP.F16.F32.PACK_AB R146, RZ, R146 ;  /* 0x00000092ff92723e */ /* 0x000fe200000000ff */
[----:B------:R-:W-:Y:S01]  /*92b0*/  FMUL R98, R98, R11 ;  /* 0x0000000b62627220 */ /* 0x000fe20000400000 */
[----:B------:R-:W-:Y:S01]  /*92c0*/  F2FP.F16.F32.PACK_AB R147, RZ, R147 ;  /* 0x00000093ff93723e */ /* 0x000fe200000000ff */
[--C-:B------:R-:W-:Y:S01]  /*92d0*/  IMAD.X R7, R13, 0x1, R3.reuse, P0 ;  /* 0x000000010d077824 */ /* 0x100fe200000e0603 */
[----:B------:R-:W-:Y:S01]  /*92e0*/  IADD3 R18, P0, R15, R2, RZ ;  /* 0x000000020f127210 */ /* 0x000fe20007f1e0ff */
[-C--:B------:R-:W-:Y:S01]  /*92f0*/  FMUL R99, R99, R11.reuse ;  /* 0x0000000b63637220 */ /* 0x080fe20000400000 */
[----:B------:R-:W-:Y:S01]  /*9300*/  F2FP.F16.F32.PACK_AB R148, RZ, R148 ;  /* 0x00000094ff94723e */ /* 0x000fe200000000ff */
[----:B------:R-:W-:Y:S01]  /*9310*/  FMUL R100, R100, R11 ;  /* 0x0000000b64647220 */ /* 0x000fe20000400000 */
[----:B------:R-:W-:Y:S01]  /*9320*/  F2FP.F16.F32.PACK_AB R149, RZ, R149 ;  /* 0x00000095ff95723e */ /* 0x000fe200000000ff */
[----:B------:R-:W-:Y:S01]  /*9330*/  IMAD.X R19, R13, 0x1, R3, P0 ;  /* 0x000000010d137824 */ /* 0x000fe200000e0603 */
[----:B------:R-:W-:Y:S01]  /*9340*/  ISETP.GT.AND P0, PT, R0, RZ, P2 ;  /* 0x000000ff0000720c */ /* 0x000fe20001704270 */
[-C--:B------:R-:W-:Y:S01]  /*9350*/  FMUL R101, R101, R11.reuse ;  /* 0x0000000b65657220 */ /* 0x080fe20000400000 */
[----:B------:R-:W-:Y:S01]  /*9360*/  F2FP.F16.F32.PACK_AB R150, RZ, R150 ;  /* 0x00000096ff96723e */ /* 0x000fe200000000ff */
[----:B------:R-:W-:Y:S01]  /*9370*/  FMUL R102, R102, R11 ;  /* 0x0000000b66667220 */ /* 0x000fe20000400000 */
[----:B------:R-:W-:Y:S01]  /*9380*/  F2FP.F16.F32.PACK_AB R151, RZ, R151 ;  /* 0x00000097ff97723e */ /* 0x000fe200000000ff */
[-C--:B------:R-:W-:Y:S01]  /*9390*/  FMUL R103, R103, R11.reuse ;  /* 0x0000000b67677220 */ /* 0x080fe20000400000 */
[----:B------:R-:W-:Y:S01]  /*93a0*/  LOP3.LUT R21, R9, 0x10, RZ, 0xfc, !PT ;  /* 0x0000001009157812 */ /* 0x000fe200078efcff */
[-C--:B------:R-:W-:Y:S01]  /*93b0*/  FMUL R104, R104, R11.reuse ;  /* 0x0000000b68687220 */ /* 0x080fe20000400000 */
[----:B------:R-:W-:Y:S01]  /*93c0*/  F2FP.F16.F32.PACK_AB R88, RZ, R88 ;  /* 0x00000058ff58723e */ /* 0x000fe200000000ff */
[-C--:B------:R-:W-:Y:S01]  /*93d0*/  FMUL R105, R105, R11.reuse ;  /* 0x0000000b69697220 */ /* 0x080fe20000400000 */
[----:B------:R-:W-:Y:S01]  /*93e0*/  LOP3.LUT R23, R9, 0x12, RZ, 0xfc, !PT ;  /* 0x0000001209177812 */ /* 0x000fe200078efcff */
[----:B------:R-:W-:Y:S01]  /*93f0*/  FMUL R106, R106, R11 ;  /* 0x0000000b6a6a7220 */ /* 0x000fe20000400000 */
[----:B------:R-:W-:Y:S01]  /*9400*/  F2FP.F16.F32.PACK_AB R89, RZ, R89 ;  /* 0x00000059ff59723e */ /* 0x000fe200000000ff */
[----:B------:R-:W-:Y:S01]  /*9410*/  @P0 STG.E.U16 desc[UR12][R2.64+0x30], R132 ;  /* 0x0000308402000986 */ /* 0x000fe2000c10150c */
[----:B------:R-:W-:Y:S01]  /*9420*/  ISETP.GT.AND P0, PT, R0, RZ, P1 ;  /* 0x000000ff0000720c */ /* 0x000fe20000f04270 */
        /* <DEDUP_REMOVED lines=8> */
[-C--:B------:R-:W-:Y:S01]  /*94b0*/  FMUL R111, R111, R11.reuse ;  /* 0x0000000b6f6f7220 */ /* 0x080fe20000400000 */
[----:B------:R-:W-:Y:S01]  /*94c0*/  PRMT R8, R92, 0x7610, R8 ;  /* 0x000076105c087816 */ /* 0x000fe20000000008 */
[-C--:B------:R-:W-:Y:S01]  /*94d0*/  FMUL R112, R112, R11.reuse ;  /* 0x0000000b70707220 */ /* 0x080fe20000400000 */
[----:B------:R-:W-:Y:S01]  /*94e0*/  F2FP.F16.F32.PACK_AB R94, RZ, R94 ;  /* 0x0000005eff5e723e */ /* 0x000fe200000000ff */
[----:B------:R-:W-:Y:S01]  /*94f0*/  @P0 STG.E.U16 desc[UR12][R2.64+0x32], R133 ;  /* 0x0000328502000986 */ /* 0x000fe2000c10150c */
[----:B------:R-:W-:Y:S01]  /*9500*/  ISETP.GT.AND P0, PT, R0, 0x8, P2 ;  /* 0x000000080000780c */ /* 0x000fe20001704270 */
        /* <DEDUP_REMOVED lines=26> */
[----:B------:R-:W-:Y:S01]  /*96b0*/  @P0 STG.E.U16 desc[UR12][R4.64+0x32], R135 ;  /* 0x0000328704000986 */ /* 0x000fe2000c10150c */
[----:B------:R-:W-:Y:S01]  /*96c0*/  ISETP.GT.AND P0, PT, R0, RZ, P2 ;  /* 0x000000ff0000720c */ /* 0x000fe20001704270 */
        /* <DEDUP_REMOVED lines=135> */
[----:B------:R-:W-:-:S02]  /*9f40*/  F2FP.F16.F32.PACK_AB R33, RZ, R33 ;  /* 0x00000021ff21723e */ /* 0x000fc400000000ff */
[----:B------:R-:W-:Y:S01]  /*9f50*/  F2FP.F16.F32.PACK_AB R34, RZ, R34 ;  /* 0x00000022ff22723e */ /* 0x000fe200000000ff */
[----:B------:R-:W-:Y:S01]  /*9f60*/  @P0 STG.E.U16 desc[UR12][R2.64+0x62], R145 ;  /* 0x0000629102000986 */ /* 0x000fe2000c10150c */
[----:B------:R-:W-:Y:S02]  /*9f70*/  ISETP.GT.AND P0, PT, R0, 0x8, P3 ;  /* 0x000000080000780c */ /* 0x000fe40001f04270 */
[----:B------:R-:W-:Y:S02]  /*9f80*/  F2FP.F16.F32.PACK_AB R35, RZ, R35 ;  /* 0x00000023ff23723e */ /* 0x000fe400000000ff */
[----:B------:R-:W-:Y:S02]  /*9f90*/  F2FP.F16.F32.PACK_AB R36, RZ, R36 ;  /* 0x00000024ff24723e */ /* 0x000fe400000000ff */
[----:B------:R-:W-:Y:S02]  /*9fa0*/  F2FP.F16.F32.PACK_AB R37, RZ, R37 ;  /* 0x00000025ff25723e */ /* 0x000fe400000000ff */
[----:B------:R-:W-:-:S02]  /*9fb0*/  F2FP.F16.F32.PACK_AB R38, RZ, R38 ;  /* 0x00000026ff26723e */ /* 0x000fc400000000ff */
[----:B------:R-:W-:Y:S02]  /*9fc0*/  F2FP.F16.F32.PACK_AB R39, RZ, R39 ;  /* 0x00000027ff27723e */ /* 0x000fe400000000ff */
[----:B------:R-:W-:Y:S01]  /*9fd0*/  F2FP.F16.F32.PACK_AB R40, RZ, R40 ;  /* 0x00000028ff28723e */ /* 0x000fe200000000ff */
[----:B------:R-:W-:Y:S01]  /*9fe0*/  @P0 STG.E.U16 desc[UR12][R4.64+0x60], R146 ;  /* 0x0000609204000986 */ /* 0x000fe2000c10150c */
[----:B------:R-:W-:Y:S02]  /*9ff0*/  ISETP.GT.AND P0, PT, R0, 0x8, P1 ;  /* 0x000000080000780c */ /* 0x000fe40000f04270 */
[----:B------:R-:W-:Y:S02]  /*a000*/  F2FP.F16.F32.PACK_AB R41, RZ, R41 ;  /* 0x00000029ff29723e */ /* 0x000fe400000000ff */
[----:B------:R-:W-:Y:S02]  /*a010*/  F2FP.F16.F32.PACK_AB R42, RZ, R42 ;  /* 0x0000002aff2a723e */ /* 0x000fe400000000ff */
[----:B------:R-:W-:-:S02]  /*a020*/  F2FP.F16.F32.PACK_AB R43, RZ, R43 ;  /* 0x0000002bff2b723e */ /* 0x000fc400000000ff */
[----:B------:R-:W-:Y:S02]  /*a030*/  F2FP.F16.F32.PACK_AB R44, RZ, R44 ;  /* 0x0000002cff2c723e */ /* 0x000fe400000000ff */
[----:B------:R-:W-:Y:S02]  /*a040*/  F2FP.F16.F32.PACK_AB R45, RZ, R45 ;  /* 0x0000002dff2d723e */ /* 0x000fe400000000ff */
[----:B------:R-:W-:Y:S01]  /*a050*/  F2FP.F16.F32.PACK_AB R46, RZ, R46 ;  /* 0x0000002eff2e723e */ /* 0x000fe200000000ff */
[----:B------:R-:W-:Y:S01]  /*a060*/  @P0 STG.E.U16 desc[UR12][R4.64+0x62], R147 ;  /* 0x0000629304000986 */ /* 0x000fe2000c10150c */
[----:B------:R-:W-:Y:S02]  /*a070*/  ISETP.GT.AND P0, PT, R0, RZ, P2 ;  /* 0x000000ff0000720c */ /* 0x000fe40001704270 */
[----:B------:R-:W-:Y:S02]  /*a080*/  F2FP.F16.F32.PACK_AB R47, RZ, R47 ;  /* 0x0000002fff2f723e */ /* 0x000fe400000000ff */
[----:B------:R-:W-:-:S02]  /*a090*/  F2FP.F16.F32.PACK_AB R48, RZ, R48 ;  /* 0x00000030ff30723e */ /* 0x000fc400000000ff */
[----:B------:R-:W-:Y:S02]  /*a0a0*/  F2FP.F16.F32.PACK_AB R49, RZ, R49 ;  /* 0x00000031ff31723e */ /* 0x000fe400000000ff */
[----:B------:R-:W-:Y:S02]  /*a0b0*/  F2FP.F16.F32.PACK_AB R50, RZ, R50 ;  /* 0x00000032ff32723e */ /* 0x000fe400000000ff */
[----:B------:R-:W-:Y:S02]  /*a0c0*/  F2FP.F16.F32.PACK_AB R51, RZ, R51 ;  /* 0x00000033ff33723e */ /* 0x000fe400000000ff */
[----:B------:R-:W-:Y:S01]  /*a0d0*/  F2FP.F16.F32.PACK_AB R52, RZ, R52 ;  /* 0x00000034ff34723e */ /* 0x000fe200000000ff */
[----:B------:R-:W-:Y:S01]  /*a0e0*/  @P0 STG.E.U16 desc[UR12][R2.64+0x70], R148 ;  /* 0x0000709402000986 */ /* 0x000fe2000c10150c */
[----:B------:R-:W-:Y:S02]  /*a0f0*/  ISETP.GT.AND P0, PT, R10, 0x39, PT ;  /* 0x000000390a00780c */ /* 0x000fe40003f04270 */
[----:B------:R-:W-:-:S02]  /*a100*/  F2FP.F16.F32.PACK_AB R53, RZ, R53 ;  /* 0x00000035ff35723e */ /* 0x000fc400000000ff */
[----:B------:R-:W-:Y:S02]  /*a110*/  ISETP.GT.AND P6, PT, R0, RZ, P0 ;  /* 0x000000ff0000720c */ /* 0x000fe400007c4270 */
[----:B------:R-:W-:-:S11]  /*a120*/  F2FP.F16.F32.PACK_AB R54, RZ, R54 ;  /* 0x00000036ff36723e */ /* 0x000fd600000000ff */
[----:B------:R-:W-:Y:S01]  /*a130*/  @P6 STG.E.U16 desc[UR12][R2.64+0x72], R149 ;  /* 0x0000729502006986 */ /* 0x000fe2000c10150c */
[----:B------:R-:W-:-:S13]  /*a140*/  ISETP.GT.AND P6, PT, R0, 0x8, P2 ;  /* 0x000000080000780c */ /* 0x000fda00017c4270 */
[----:B------:R-:W-:Y:S01]  /*a150*/  @P6 STG.E.U16 desc[UR12][R4.64+0x70], R150 ;  /* 0x0000709604006986 */ /* 0x000fe2000c10150c */
[----:B------:R-:W-:-:S13]  /*a160*/  ISETP.GT.AND P6, PT, R0, 0x8, P0 ;  /* 0x000000080000780c */ /* 0x000fda00007c4270 */
[----:B------:R-:W-:Y:S01]  /*a170*/  @P6 STG.E.U16 desc[UR12][R4.64+0x72], R151 ;  /* 0x0000729704006986 */ /* 0x000fe2000c10150c */
[----:B0-----:R-:W-:-:S05]  /*a180*/  IADD3 R128, P6, R21, R2, RZ ;  /* 0x0000000215807210 */ /* 0x001fca0007fde0ff */
[----:B-1----:R-:W-:Y:S01]  /*a190*/  IMAD.X R129, R13, 0x1, R3, P6 ;  /* 0x000000010d817824 */ /* 0x002fe200030e0603 */
[----:B------:R-:W-:-:S04]  /*a1a0*/  ISETP.GT.AND P6, PT, R10, RZ, PT ;  /* 0x000000ff0a00720c */ /* 0x000fc80003fc4270 */
[----:B------:R-:W-:-:S13]  /*a1b0*/  ISETP.GT.AND P6, PT, R0, 0x40, P6 ;  /* 0x000000400000780c */ /* 0x000fda00037c4270 */
[----:B------:R-:W-:Y:S01]  /*a1c0*/  @P6 STG.E.U16 desc[UR12][R6.64], R88 ;  /* 0x0000005806006986 */ /* 0x000fe2000c10150c */
[----:B------:R-:W-:-:S05]  /*a1d0*/  IADD3 R120, P6, R23, R2, RZ ;  /* 0x0000000217787210 */ /* 0x000fca0007fde0ff */
[----:B------:R-:W-:Y:S01]  /*a1e0*/  IMAD.X R121, R13, 0x1, R3, P6 ;  /* 0x000000010d797824 */ /* 0x000fe200030e0603 */
[----:B------:R-:W-:-:S04]  /*a1f0*/  ISETP.GT.AND P6, PT, R10, 0x1, PT ;  /* 0x000000010a00780c */ /* 0x000fc80003fc4270 */
[----:B------:R-:W-:-:S13]  /*a200*/  ISETP.GT.AND P6, PT, R0, 0x40, P6 ;  /* 0x000000400000780c */ /* 0x000fda00037c4270 */
[----:B------:R0:W-:Y:S01]  /*a210*/  @P6 STG.E.U16 desc[UR12][R18.64], R89 ;  /* 0x0000005912006986 */ /* 0x0001e2000c10150c */
[----:B------:R-:W-:-:S05]  /*a220*/  IADD3 R16, P6, R9, R4, RZ ;  /* 0x0000000409107210 */ /* 0x000fca0007fde0ff */
[----:B------:R-:W-:Y:S01]  /*a230*/  IMAD.X R17, R13, 0x1, R5, P6 ;  /* 0x000000010d117824 */ /* 0x000fe200030e0605 */
[----:B------:R-:W-:-:S04]  /*a240*/  ISETP.GT.AND P6, PT, R10, RZ, PT ;  /* 0x000000ff0a00720c */ /* 0x000fc80003fc4270 */
[----:B------:R-:W-:Y:S02]  /*a250*/  ISETP.GT.AND P6, PT, R0, 0x48, P6 ;  /* 0x000000480000780c */ /* 0x000fe400037c4270 */
[C---:B0-----:R-:W-:Y:S02]  /*a260*/  LOP3.LUT R19, R9.reuse, 0x20, RZ, 0xfc, !PT ;  /* 0x0000002009137812 */ /* 0x041fe400078efcff */
[----:B------:R-:W-:-:S09]  /*a270*/  LOP3.LUT R89, R9, 0x22, RZ, 0xfc, !PT ;  /* 0x0000002209597812 */ /* 0x000fd200078efcff */
        /* <DEDUP_REMOVED lines=8> */
[----:B------:R-:W-:-:S04]  /*a300*/  ISETP.GT.AND P6, PT, R10, 0x8, PT ;  /* 0x000000080a00780c */ /* 0x000fc80003fc4270 */
[----:B------:R-:W-:Y:S02]  /*a310*/  ISETP.GT.AND P6, PT, R0, 0x40, P6 ;  /* 0x000000400000780c */ /* 0x000fe400037c4270 */
[----:B0-----:R-:W-:-:S11]  /*a320*/  LOP3.LUT R91, R9, 0x30, RZ, 0xfc, !PT ;  /* 0x00000030095b7812 */ /* 0x001fd600078efcff */
[----:B------:R0:W-:Y:S01]  /*a330*/  @P6 STG.E.U16 desc[UR12][R128.64], R8 ;  /* 0x0000000880006986 */ /* 0x0001e2000c10150c */
[----:B------:R-:W-:-:S05]  /*a340*/  IADD3 R122, P6, R89, R2, RZ ;  /* 0x00000002597a7210 */ /* 0x000fca0007fde0ff */
[----:B------:R-:W-:Y:S01]  /*a350*/  IMAD.X R123, R13, 0x1, R3, P6 ;  /* 0x000000010d7b7824 */ /* 0x000fe200030e0603 */
[----:B------:R-:W-:-:S04]  /*a360*/  ISETP.GT.AND P6, PT, R10, 0x9, PT ;  /* 0x000000090a00780c */ /* 0x000fc80003fc4270 */
[----:B------:R-:W-:Y:S02]  /*a370*/  ISETP.GT.AND P6, PT, R0, 0x40, P6 ;  /* 0x000000400000780c */ /* 0x000fe400037c4270 */
[----:B0-----:R-:W-:-:S11]  /*a380*/  PRMT R8, R96, 0x7610, R8 ;  /* 0x0000761060087816 */ /* 0x001fd60000000008 */
[----:B------:R0:W-:Y:S01]  /*a390*/  @P6 STG.E.U16 desc[UR12][R120.64], R93 ;  /* 0x0000005d78006986 */ /* 0x0001e2000c10150c */
[----:B------:R-:W-:-:S05]  /*a3a0*/  IADD3 R92, P6, R21, R4, RZ ;  /* 0x00000004155c7210 */ /* 0x000fca0007fde0ff */
[----:B0-----:R-:W-:Y:S01]  /*a3b0*/  IMAD.X R93, R13, 0x1, R5, P6 ;  /* 0x000000010d5d7824 */ /* 0x001fe200030e0605 */
        /* <DEDUP_REMOVED lines=80> */
[----:B------:R-:W-:Y:S02]  /*a8c0*/  ISETP.GT.AND P6, PT, R0, 0x40, P5 ;  /* 0x000000400000780c */ /* 0x000fe40002fc4270 */
[----:B0-----:R-:W-:-:S11]  /*a8d0*/  LOP3.LUT R107, R9, 0x70, RZ, 0xfc, !PT ;  /* 0x00000070096b7812 */ /* 0x001fd600078efcff */
[----:B------:R-:W-:Y:S01]  /*a8e0*/  @P6 STG.E.U16 desc[UR12][R126.64], R8 ;  /* 0x000000087e006986 */ /* 0x000fe2000c10150c */
[----:B------:R-:W-:-:S05]  /*a8f0*/  IADD3 R122, P6, R105, R2, RZ ;  /* 0x00000002697a7210 */ /* 0x000fca0007fde0ff */
[----:B------:R-:W-:Y:S01]  /*a900*/  IMAD.X R123, R13, 0x1, R3, P6 ;  /* 0x000000010d7b7824 */ /* 0x000fe200030e0603 */
[----:B------:R-:W-:-:S13]  /*a910*/  ISETP.GT.AND P6, PT, R0, 0x40, P4 ;  /* 0x000000400000780c */ /* 0x000fda00027c4270 */
[----:B------:R0:W-:Y:S01]  /*a920*/  @P6 STG.E.U16 desc[UR12][R120.64], R109 ;  /* 0x0000006d78006986 */ /* 0x0001e2000c10150c */
[----:B------:R-:W-:-:S05]  /*a930*/  IADD3 R108, P6, R99, R4, RZ ;  /* 0x00000004636c7210 */ /* 0x000fca0007fde0ff */
[----:B0-----:R-:W-:Y:S01]  /*a940*/  IMAD.X R109, R13, 0x1, R5, P6 ;  /* 0x000000010d6d7824 */ /* 0x001fe200030e0605 */
[----:B------:R-:W-:-:S13]  /*a950*/  ISETP.GT.AND P6, PT, R0, 0x48, P5 ;  /* 0x000000480000780c */ /* 0x000fda0002fc4270 */
[----:B------:R0:W-:Y:S01]  /*a960*/  @P6 STG.E.U16 desc[UR12][R108.64], R110 ;  /* 0x0000006e6c006986 */ /* 0x0001e2000c10150c */
[----:B------:R-:W-:-:S05]  /*a970*/  IADD3 R126, P6, R101, R4, RZ ;  /* 0x00000004657e7210 */ /* 0x000fca0007fde0ff */
[----:B------:R-:W-:Y:S01]  /*a980*/  IMAD.X R127, R13, 0x1, R5, P6 ;  /* 0x000000010d7f7824 */ /* 0x000fe200030e0605 */
[----:B------:R-:W-:Y:S02]  /*a990*/  ISETP.GT.AND P6, PT, R0, 0x48, P4 ;  /* 0x000000480000780c */ /* 0x000fe400027c4270 */
[----:B0-----:R-:W-:-:S11]  /*a9a0*/  LOP3.LUT R109, R9, 0x72, RZ, 0xfc, !PT ;  /* 0x00000072096d7812 */ /* 0x001fd600078efcff */
[----:B------:R0:W-:Y:S01]  /*a9b0*/  @P6 STG.E.U16 desc[UR12][R126.64], R111 ;  /* 0x0000006f7e006986 */ /* 0x0001e2000c10150c */
[----:B------:R-:W-:-:S05]  /*a9c0*/  IADD3 R120, P6, R107, R2, RZ ;  /* 0x000000026b787210 */ /* 0x000fca0007fde0ff */
[----:B------:R-:W-:Y:S01]  /*a9d0*/  IMAD.X R121, R13, 0x1, R3, P6 ;  /* 0x000000010d797824 */ /* 0x000fe200030e0603 */
[----:B------:R-:W-:-:S13]  /*a9e0*/  ISETP.GT.AND P6, PT, R0, 0x40, P3 ;  /* 0x000000400000780c */ /* 0x000fda0001fc4270 */
        /* <DEDUP_REMOVED lines=13> */
[----:B-1----:R-:W-:-:S05]  /*aac0*/  IADD3 R112, P6, R107, R4, RZ ;  /* 0x000000046b707210 */ /* 0x002fca0007fde0ff */
[----:B--2---:R-:W-:Y:S01]  /*aad0*/  IMAD.X R113, R13, 0x1, R5, P6 ;  /* 0x000000010d717824 */ /* 0x004fe200030e0605 */
[----:B------:R-:W-:-:S13]  /*aae0*/  ISETP.GT.AND P6, PT, R0, 0x40, P2 ;  /* 0x000000400000780c */ /* 0x000fda00017c4270 */
[----:B------:R-:W-:Y:S01]  /*aaf0*/  @P6 STG.E.U16 desc[UR12][R120.64], R116 ;  /* 0x0000007478006986 */ /* 0x000fe2000c10150c */
[----:B------:R-:W-:-:S05]  /*ab00*/  IADD3 R4, P6, R109, R4, RZ ;  /* 0x000000046d047210 */ /* 0x000fca0007fde0ff */
[----:B------:R-:W-:Y:S01]  /*ab10*/  IMAD.X R5, R13, 0x1, R5, P6 ;  /* 0x000000010d057824 */ /* 0x000fe200030e0605 */
[----:B------:R-:W-:-:S13]  /*ab20*/  ISETP.GT.AND P6, PT, R0, 0x40, P0 ;  /* 0x000000400000780c */ /* 0x000fda00007c4270 */
[----:B------:R-:W-:Y:S01]  /*ab30*/  @P6 STG.E.U16 desc[UR12][R128.64], R117 ;  /* 0x0000007580006986 */ /* 0x000fe2000c10150c */
[----:B---3--:R-:W-:-:S05]  /*ab40*/  IADD3 R2, P6, R6, R9, RZ ;  /* 0x0000000906027210 */ /* 0x008fca0007fde0ff */
[----:B------:R-:W-:Y:S01]  /*ab50*/  IMAD.X R3, R7, 0x1, R13, P6 ;  /* 0x0000000107037824 */ /* 0x000fe200030e060d */
[----:B------:R-:W-:-:S13]  /*ab60*/  ISETP.GT.AND P6, PT, R0, 0x48, P2 ;  /* 0x000000480000780c */ /* 0x000fda00017c4270 */
[----:B------:R1:W-:Y:S01]  /*ab70*/  @P6 STG.E.U16 desc[UR12][R112.64], R118 ;  /* 0x0000007670006986 */ /* 0x0003e2000c10150c */
[----:B0-----:R-:W-:-:S05]  /*ab80*/  IADD3 R110, P6, R15, R6, RZ ;  /* 0x000000060f6e7210 */ /* 0x001fca0007fde0ff */
[----:B------:R-:W-:Y:S01]  /*ab90*/  IMAD.X R111, R7, 0x1, R13, P6 ;  /* 0x00000001076f7824 */ /* 0x000fe200030e060d */
[----:B------:R-:W-:-:S13]  /*aba0*/  ISETP.GT.AND P6, PT, R0, 0x48, P0 ;  /* 0x000000480000780c */ /* 0x000fda00007c4270 */
[----:B------:R0:W-:Y:S01]  /*abb0*/  @P6 STG.E.U16 desc[UR12][R4.64], R119 ;  /* 0x0000007704006986 */ /* 0x0001e2000c10150c */
[----:B------:R-:W-:-:S05]  /*abc0*/  IADD3 R114, P6, R21, R6, RZ ;  /* 0x0000000615727210 */ /* 0x000fca0007fde0ff */
[----:B------:R-:W-:Y:S01]  /*abd0*/  IMAD.X R115, R7, 0x1, R13, P6 ;  /* 0x0000000107737824 */ /* 0x000fe200030e060d */
[----:B------:R-:W-:-:S04]  /*abe0*/  ISETP.GT.AND P6, PT, R10, RZ, PT ;  /* 0x000000ff0a00720c */ /* 0x000fc80003fc4270 */
[----:B------:R-:W-:-:S13]  /*abf0*/  ISETP.GT.AND P6, PT, R0, 0x80, P6 ;  /* 0x000000800000780c */ /* 0x000fda00037c4270 */
[----:B------:R2:W-:Y:S01]  /*ac00*/  @P6 STG.E.U16 desc[UR12][R2.64], R56 ;  /* 0x0000003802006986 */ /* 0x0005e2000c10150c */
[----:B-1----:R-:W-:-:S05]  /*ac10*/  IADD3 R112, P6, R23, R6, RZ ;  /* 0x0000000617707210 */ /* 0x002fca0007fde0ff */
[----:B------:R-:W-:Y:S01]  /*ac20*/  IMAD.X R113, R7, 0x1, R13, P6 ;  /* 0x0000000107717824 */ /* 0x000fe200030e060d */
[----:B------:R-:W-:-:S04]  /*ac30*/  ISETP.GT.AND P6, PT, R10, 0x1, PT ;  /* 0x000000010a00780c */ /* 0x000fc80003fc4270 */
[----:B------:R-:W-:-:S13]  /*ac40*/  ISETP.GT.AND P6, PT, R0, 0x80, P6 ;  /* 0x000000800000780c */ /* 0x000fda00037c4270 */
[----:B------:R1:W-:Y:S01]  /*ac50*/  @P6 STG.E.U16 desc[UR12][R110.64], R57 ;  /* 0x000000396e006986 */ /* 0x0003e2000c10150c */
[----:B0-----:R-:W-:-:S05]  /*ac60*/  IADD3 R4, P6, R16, R9, RZ ;  /* 0x0000000910047210 */ /* 0x001fca0007fde0ff */
[----:B------:R-:W-:Y:S01]  /*ac70*/  IMAD.X R5, R17, 0x1, R13, P6 ;  /* 0x0000000111057824 */ /* 0x000fe200030e060d */
[----:B------:R-:W-:-:S04]  /*ac80*/  ISETP.GT.AND P6, PT, R10, RZ, PT ;  /* 0x000000ff0a00720c */ /* 0x000fc80003fc4270 */
[----:B------:R-:W-:-:S13]  /*ac90*/  ISETP.GT.AND P6, PT, R0, 0x88, P6 ;  /* 0x000000880000780c */ /* 0x000fda00037c4270 */
[----:B------:R-:W-:Y:S01]  /*aca0*/  @P6 STG.E.U16 desc[UR12][R4.64], R58 ;  /* 0x0000003a04006986 */ /* 0x000fe2000c10150c */
[----:B--2---:R-:W-:-:S05]  /*acb0*/  IADD3 R56, P6, R16, R15, RZ ;  /* 0x0000000f10387210 */ /* 0x004fca0007fde0ff */
[----:B-1----:R-:W-:Y:S01]  /*acc0*/  IMAD.X R57, R17, 0x1, R13, P6 ;  /* 0x0000000111397824 */ /* 0x002fe200030e060d */
[----:B------:R-:W-:-:S04]  /*acd0*/  ISETP.GT.AND P6, PT, R10, 0x1, PT ;  /* 0x000000010a00780c */ /* 0x000fc80003fc4270 */
[----:B------:R-:W-:-:S13]  /*ace0*/  ISETP.GT.AND P6, PT, R0, 0x88, P6 ;  /* 0x000000880000780c */ /* 0x000fda00037c4270 */
[----:B------:R0:W-:Y:S01]  /*acf0*/  @P6 STG.E.U16 desc[UR12][R56.64], R59 ;  /* 0x0000003b38006986 */ /* 0x0001e2000c10150c */
        /* <DEDUP_REMOVED lines=10> */
[----:B0-----:R-:W-:-:S05]  /*ada0*/  IADD3 R56, P6, R21, R16, RZ ;  /* 0x0000001015387210 */ /* 0x001fca0007fde0ff */
        /* <DEDUP_REMOVED lines=9> */
[----:B-1----:R-:W-:-:S05]  /*ae40*/  IADD3 R60, P6, R91, R6, RZ ;  /* 0x000000065b3c7210 */ /* 0x002fca0007fde0ff */
[----:B--2---:R-:W-:Y:S01]  /*ae50*/  IMAD.X R61, R7, 0x1, R13, P6 ;  /* 0x00000001073d7824 */ /* 0x004fe200030e060d */
[----:B------:R-:W-:-:S04]  /*ae60*/  ISETP.GT.AND P6, PT, R10, 0x10, PT ;  /* 0x000000100a00780c */ /* 0x000fc80003fc4270 */
[----:B------:R-:W-:-:S13]  /*ae70*/  ISETP.GT.AND P6, PT, R0, 0x80, P6 ;  /* 0x000000800000780c */ /* 0x000fda00037c4270 */
[----:B------:R1:W-:Y:S01]  /*ae80*/  @P6 STG.E.U16 desc[UR12][R110.64], R64 ;  /* 0x000000406e006986 */ /* 0x0003e2000c10150c */
[----:B0-----:R-:W-:-:S05]  /*ae90*/  IADD3 R62, P6, R93, R6, RZ ;  /* 0x000000065d3e7210 */ /* 0x001fca0007fde0ff */
[----:B---3--:R-:W-:Y:S01]  /*aea0*/  IMAD.X R63, R7, 0x1, R13, P6 ;  /* 0x00000001073f7824 */ /* 0x008fe200030e060d */
        /* <DEDUP_REMOVED lines=14> */
[----:B0-----:R-:W-:Y:S01]  /*af90*/  IMAD.X R65, R7, 0x1, R13, P6 ;  /* 0x0000000107417824 */ /* 0x001fe200030e060d */
[----:B------:R-:W-:-:S04]  /*afa0*/  ISETP.GT.AND P6, PT, R10, 0x18, PT ;  /* 0x000000180a00780c */ /* 0x000fc80003fc4270 */
[----:B------:R-:W-:-:S13]  /*afb0*/  ISETP.GT.AND P6, PT, R0, 0x80, P6 ;  /* 0x000000800000780c */ /* 0x000fda00037c4270 */
[----:B------:R0:W-:Y:S01]  /*afc0*/  @P6 STG.E.U16 desc[UR12][R60.64], R68 ;  /* 0x000000443c006986 */ /* 0x0001e2000c10150c */
[----:B--2---:R-:W-:-:S05]  /*afd0*/  IADD3 R66, P6, R97, R6, RZ ;  /* 0x0000000661427210 */ /* 0x004fca0007fde0ff */
        /* <DEDUP_REMOVED lines=19> */
[----:B-1----:R-:W-:-:S05]  /*b110*/  IADD3 R62, P6, R101, R6, RZ ;  /* 0x00000006653e7210 */ /* 0x002fca0007fde0ff */
[----:B------:R-:W-:Y:S01]  /*b120*/  IMAD.X R63, R7, 0x1, R13, P6 ;  /* 0x00000001073f7824 */ /* 0x000fe200030e060d */
[----:B------:R-:W-:-:S04]  /*b130*/  ISETP.GT.AND P6, PT, R10, 0x21, PT ;  /* 0x000000210a00780c */ /* 0x000fc80003fc4270 */
[----:B------:R-:W-:-:S13]  /*b140*/  ISETP.GT.AND P6, PT, R0, 0x80, P6 ;  /* 0x000000800000780c */ /* 0x000fda00037c4270 */
[----:B------:R1:W-:Y:S01]  /*b150*/  @P6 STG.E.U16 desc[UR12][R66.64], R73 ;  /* 0x0000004942006986 */ /* 0x0003e2000c10150c */
[----:B--2---:R-:W-:-:S05]  /*b160*/  IADD3 R56, P6, R95, R16, RZ ;  /* 0x000000105f387210 */ /* 0x004fca0007fde0ff */
[----:B------:R-:W-:Y:S01]  /*b170*/  IMAD.X R57, R17, 0x1, R13, P6 ;  /* 0x0000000111397824 */ /* 0x000fe200030e060d */
[----:B------:R-:W-:-:S04]  /*b180*/  ISETP.GT.AND P6, PT, R10, 0x20, PT ;  /* 0x000000200a00780c */ /* 0x000fc80003fc4270 */
[----:B------:R-:W-:-:S13]  /*b190*/  ISETP.GT.AND P6, PT, R0, 0x88, P6 ;  /* 0x000000880000780c */ /* 0x000fda00037c4270 */
[----:B------:R2:W-:Y:S01]  /*b1a0*/  @P6 STG.E.U16 desc[UR12][R56.64], R74 ;  /* 0x0000004a38006986 */ /* 0x0005e2000c10150c */
[----:B---3--:R-:W-:-:S05]  /*b1b0*/  IADD3 R58, P6, R97, R16, RZ ;  /* 0x00000010613a7210 */ /* 0x008fca0007fde0ff */
[----:B------:R-:W-:Y:S01]  /*b1c0*/  IMAD.X R59, R17, 0x1, R13, P6 ;  /* 0x00000001113b7824 */ /* 0x000fe200030e060d */
[----:B------:R-:W-:-:S04]  /*b1d0*/  ISETP.GT.AND P6, PT, R10, 0x21, PT ;  /* 0x000000210a00780c */ /* 0x000fc80003fc4270 */
[----:B------:R-:W-:-:S13]  /*b1e0*/  ISETP.GT.AND P6, PT, R0, 0x88, P6 ;  /* 0x000000880000780c */ /* 0x000fda00037c4270 */
[----:B------:R3:W-:Y:S01]  /*b1f0*/  @P6 STG.E.U16 desc[UR12][R58.64], R75 ;  /* 0x0000004b3a006986 */ /* 0x0007e2000c10150c */
[----:B0-----:R-:W-:-:S05]  /*b200*/  IADD3 R64, P6, R103, R6, RZ ;  /* 0x0000000667407210 */ /* 0x001fca0007fde0ff */
[----:B------:R-:W-:Y:S01]  /*b210*/  IMAD.X R65, R7, 0x1, R13, P6 ;  /* 0x0000000107417824 */ /* 0x000fe200030e060d */
[----:B------:R-:W-:-:S13]  /*b220*/  ISETP.GT.AND P6, PT, R0, 0x80, P5 ;  /* 0x000000800000780c */ /* 0x000fda0002fc4270 */
[----:B------:R0:W-:Y:S01]  /*b230*/  @P6 STG.E.U16 desc[UR12][R60.64], R76 ;  /* 0x0000004c3c006986 */ /* 0x0001e2000c10150c */
[----:B-1----:R-:W-:-:S05]  /*b240*/  IADD3 R66, P6, R105, R6, RZ ;  /* 0x0000000669427210 */ /* 0x002fca0007fde0ff */
[----:B------:R-:W-:Y:S01]  /*b250*/  IMAD.X R67, R7, 0x1, R13, P6 ;  /* 0x0000000107437824 */ /* 0x000fe200030e060d */
[----:B------:R-:W-:-:S13]  /*b260*/  ISETP.GT.AND P6, PT, R0, 0x80, P4 ;  /* 0x000000800000780c */ /* 0x000fda00027c4270 */
[----:B------:R1:W-:Y:S01]  /*b270*/  @P6 STG.E.U16 desc[UR12][R62.64], R77 ;  /* 0x0000004d3e006986 */ /* 0x0003e2000c10150c */
[----:B--2---:R-:W-:-:S05]  /*b280*/  IADD3 R56, P6, R99, R16, RZ ;  /* 0x0000001063387210 */ /* 0x004fca0007fde0ff */
[----:B------:R-:W-:Y:S01]  /*b290*/  IMAD.X R57, R17, 0x1, R13, P6 ;  /* 0x0000000111397824 */ /* 0x000fe200030e060d */
[----:B------:R-:W-:-:S13]  /*b2a0*/  ISETP.GT.AND P6, PT, R0, 0x88, P5 ;  /* 0x000000880000780c */ /* 0x000fda0002fc4270 */
[----:B------:R2:W-:Y:S01]  /*b2b0*/  @P6 STG.E.U16 desc[UR12][R56.64], R78 ;  /* 0x0000004e38006986 */ /* 0x0005e2000c10150c */
[----:B---3--:R-:W-:-:S05]  /*b2c0*/  IADD3 R58, P6, R101, R16, RZ ;  /* 0x00000010653a7210 */ /* 0x008fca0007fde0ff */
[----:B------:R-:W-:Y:S01]  /*b2d0*/  IMAD.X R59, R17, 0x1, R13, P6 ;  /* 0x00000001113b7824 */ /* 0x000fe200030e060d */
[----:B------:R-:W-:-:S13]  /*b2e0*/  ISETP.GT.AND P6, PT, R0, 0x88, P4 ;  /* 0x000000880000780c */ /* 0x000fda00027c4270 */
[----:B------:R3:W-:Y:S01]  /*b2f0*/  @P6 STG.E.U16 desc[UR12][R58.64], R79 ;  /* 0x0000004f3a006986 */ /* 0x0007e2000c10150c */
[----:B0-----:R-:W-:-:S05]  /*b300*/  IADD3 R60, P6, R107, R6, RZ ;  /* 0x000000066b3c7210 */ /* 0x001fca0007fde0ff */
[----:B------:R-:W-:Y:S01]  /*b310*/  IMAD.X R61, R7, 0x1, R13, P6 ;  /* 0x00000001073d7824 */ /* 0x000fe200030e060d */
[----:B------:R-:W-:-:S13]  /*b320*/  ISETP.GT.AND P6, PT, R0, 0x80, P3 ;  /* 0x000000800000780c */ /* 0x000fda0001fc4270 */
[----:B------:R-:W-:Y:S01]  /*b330*/  @P6 STG.E.U16 desc[UR12][R64.64], R80 ;  /* 0x0000005040006986 */ /* 0x000fe2000c10150c */
[----:B-1----:R-:W-:-:S05]  /*b340*/  IADD3 R62, P6, R109, R6, RZ ;  /* 0x000000066d3e7210 */ /* 0x002fca0007fde0ff */
[----:B------:R-:W-:Y:S01]  /*b350*/  IMAD.X R63, R7, 0x1, R13, P6 ;  /* 0x00000001073f7824 */ /* 0x000fe200030e060d */
[----:B------:R-:W-:-:S13]  /*b360*/  ISETP.GT.AND P6, PT, R0, 0x80, P1 ;  /* 0x000000800000780c */ /* 0x000fda0000fc4270 */
[----:B------:R-:W-:Y:S01]  /*b370*/  @P6 STG.E.U16 desc[UR12][R66.64], R81 ;  /* 0x0000005142006986 */ /* 0x000fe2000c10150c */
[----:B------:R-:W-:-:S05]  /*b380*/  IADD3 R6, P6, R103, R16, RZ ;  /* 0x0000001067067210 */ /* 0x000fca0007fde0ff */
        /* <DEDUP_REMOVED lines=15> */
[----:B------:R-:W-:-:S05]  /*b480*/  IADD3 R16, P6, R2, R9, RZ ;  /* 0x0000000902107210 */ /* 0x000fca0007fde0ff */
        /* <DEDUP_REMOVED lines=9> */
[----:B------:R-:W-:-:S04]  /*b520*/  ISETP.GT.AND P6, PT, R10, RZ, PT ;  /* 0x000000ff0a00720c */ /* 0x000fc80003fc4270 */
[----:B------:R-:W-:-:S13]  /*b530*/  ISETP.GT.AND P6, PT, R0, 0xc0, P6 ;  /* 0x000000c00000780c */ /* 0x000fda00037c4270 */
[----:B------:R2:W-:Y:S01]  /*b540*/  @P6 STG.E.U16 desc[UR12][R16.64], R24 ;  /* 0x0000001810006986 */ /* 0x0005e2000c10150c */
[----:B0-----:R-:W-:-:S05]  /*b550*/  IADD3 R58, P6, R2, R23, RZ ;  /* 0x00000017023a7210 */ /* 0x001fca0007fde0ff */
[----:B------:R-:W-:Y:S01]  /*b560*/  IMAD.X R59, R3, 0x1, R13, P6 ;  /* 0x00000001033b7824 */ /* 0x000fe200030e060d */
[----:B------:R-:W-:-:S04]  /*b570*/  ISETP.GT.AND P6, PT, R10, 0x1, PT ;  /* 0x000000010a00780c */ /* 0x000fc80003fc4270 */
[----:B------:R-:W-:-:S13]  /*b580*/  ISETP.GT.AND P6, PT, R0, 0xc0, P6 ;  /* 0x000000c00000780c */ /* 0x000fda00037c4270 */
[----:B------:R-:W-:Y:S01]  /*b590*/  @P6 STG.E.U16 desc[UR12][R56.64], R25 ;  /* 0x0000001938006986 */ /* 0x000fe2000c10150c */
[----:B-1----:R-:W-:-:S05]  /*b5a0*/  IADD3 R6, P6, R4, R9, RZ ;  /* 0x0000000904067210 */ /* 0x002fca0007fde0ff */
[----:B------:R-:W-:Y:S01]  /*b5b0*/  IMAD.X R7, R5, 0x1, R13, P6 ;  /* 0x0000000105077824 */ /* 0x000fe200030e060d */
[----:B------:R-:W-:-:S04]  /*b5c0*/  ISETP.GT.AND P6, PT, R10, RZ, PT ;  /* 0x000000ff0a00720c */ /* 0x000fc80003fc4270 */
        /* <DEDUP_REMOVED lines=11> */
[----:B------:R-:W-:Y:S01]  /*b680*/  @P6 STG.E.U16 desc[UR12][R60.64], R28 ;  /* 0x0000001c3c006986 */ /* 0x000fe2000c10150c */
[----:B--2---:R-:W-:-:S05]  /*b690*/  IADD3 R16, P6, R2, R89, RZ ;  /* 0x0000005902107210 */ /* 0x004fca0007fde0ff */
[----:B------:R-:W-:Y:S01]  /*b6a0*/  IMAD.X R17, R3, 0x1, R13, P6 ;  /* 0x0000000103117824 */ /* 0x000fe200030e060d */
[----:B------:R-:W-:-:S04]  /*b6b0*/  ISETP.GT.AND P6, PT, R10, 0x9, PT ;  /* 0x000000090a00780c */ /* 0x000fc80003fc4270 */
[----:B------:R-:W-:-:S13]  /*b6c0*/  ISETP.GT.AND P6, PT, R0, 0xc0, P6 ;  /* 0x000000c00000780c */ /* 0x000fda00037c4270 */
[----:B------:R-:W-:Y:S01]  /*b6d0*/  @P6 STG.E.U16 desc[UR12][R58.64], R29 ;  /* 0x0000001d3a006986 */ /* 0x000fe2000c10150c */
        /* <DEDUP_REMOVED lines=34> */
[----:B------:R-:W-:Y:S01]  /*b900*/  @P6 STG.E.U16 desc[UR12][R20.64], R36 ;  /* 0x0000002414006986 */ /* 0x000fe2000c10150c */
[----:B---3--:R-:W-:-:S05]  /*b910*/  IADD3 R16, P6, R2, R97, RZ ;  /* 0x0000006102107210 */ /* 0x008fca0007fde0ff */
        /* <DEDUP_REMOVED lines=23> */
[----:B------:R-:W-:Y:S01]  /*ba90*/  @P6 STG.E.U16 desc[UR12][R16.64], R41 ;  /* 0x0000002910006986 */ /* 0x000fe2000c10150c */
[----:B------:R-:W-:-:S04]  /*baa0*/  ISETP.GT.AND P6, PT, R10, 0x20, PT ;  /* 0x000000200a00780c */ /* 0x000fc80003fc4270 */
[----:B------:R-:W-:-:S13]  /*bab0*/  ISETP.GT.AND P6, PT, R0, 0xc8, P6 ;  /* 0x000000c80000780c */ /* 0x000fda00037c4270 */
[----:B------:R-:W-:Y:S01]  /*bac0*/  @P6 STG.E.U16 desc[UR12][R18.64], R42 ;  /* 0x0000002a12006986 */ /* 0x000fe2000c10150c */
[----:B------:R-:W-:-:S04]  /*bad0*/  ISETP.GT.AND P6, PT, R10, 0x21, PT ;  /* 0x000000210a00780c */ /* 0x000fc80003fc4270 */
[----:B------:R-:W-:-:S13]  /*bae0*/  ISETP.GT.AND P6, PT, R0, 0xc8, P6 ;  /* 0x000000c80000780c */ /* 0x000fda00037c4270 */
[----:B------:R0:W-:Y:S01]  /*baf0*/  @P6 STG.E.U16 desc[UR12][R6.64], R43 ;  /* 0x0000002b06006986 */ /* 0x0001e2000c10150c */
[----:B-1----:R-:W-:-:S05]  /*bb00*/  IADD3 R8, P6, R2, R99, RZ ;  /* 0x0000006302087210 */ /* 0x002fca0007fde0ff */
[----:B------:R-:W-:Y:S01]  /*bb10*/  IMAD.X R9, R3, 0x1, R13, P6 ;  /* 0x0000000103097824 */ /* 0x000fe200030e060d */
[C---:B------:R-:W-:Y:S02]  /*bb20*/  ISETP.GT.AND P6, PT, R0.reuse, 0xc0, P5 ;  /* 0x000000c00000780c */ /* 0x040fe40002fc4270 */
[----:B------:R-:W-:-:S11]  /*bb30*/  ISETP.GT.AND P5, PT, R0, 0xc8, P5 ;  /* 0x000000c80000780c */ /* 0x000fd60002fa4270 */
[----:B------:R1:W-:Y:S01]  /*bb40*/  @P6 STG.E.U16 desc[UR12][R8.64], R44 ;  /* 0x0000002c08006986 */ /* 0x0003e2000c10150c */
[----:B--2---:R-:W-:-:S05]  /*bb50*/  IADD3 R14, P6, R2, R101, RZ ;  /* 0x00000065020e7210 */ /* 0x004fca0007fde0ff */
[----:B------:R-:W-:Y:S01]  /*bb60*/  IMAD.X R15, R3, 0x1, R13, P6 ;  /* 0x00000001030f7824 */ /* 0x000fe200030e060d */
[C---:B------:R-:W-:Y:S02]  /*bb70*/  ISETP.GT.AND P6, PT, R0.reuse, 0xc0, P4 ;  /* 0x000000c00000780c */ /* 0x040fe400027c4270 */
[----:B------:R-:W-:-:S11]  /*bb80*/  ISETP.GT.AND P4, PT, R0, 0xc8, P4 ;  /* 0x000000c80000780c */ /* 0x000fd60002784270 */
[----:B------:R2:W-:Y:S01]  /*bb90*/  @P6 STG.E.U16 desc[UR12][R14.64], R45 ;  /* 0x0000002d0e006986 */ /* 0x0005e2000c10150c */
[----:B0-----:R-:W-:-:S05]  /*bba0*/  IADD3 R6, P6, R4, R99, RZ ;  /* 0x0000006304067210 */ /* 0x001fca0007fde0ff */
[----:B------:R-:W-:Y:S01]  /*bbb0*/  IMAD.X R7, R5, 0x1, R13, P6 ;  /* 0x0000000105077824 */ /* 0x000fe200030e060d */
[----:B-1----:R-:W-:-:S04]  /*bbc0*/  IADD3 R8, P6, R4, R101, RZ ;  /* 0x0000006504087210 */ /* 0x002fc80007fde0ff */
[----:B------:R0:W-:Y:S01]  /*bbd0*/  @P5 STG.E.U16 desc[UR12][R6.64], R46 ;  /* 0x0000002e06005986 */ /* 0x0001e2000c10150c */
[----:B------:R-:W-:Y:S01]  /*bbe0*/  ISETP.GT.AND P5, PT, R0, 0xc0, P3 ;  /* 0x000000c00000780c */ /* 0x000fe20001fa4270 */
[--C-:B------:R-:W-:Y:S01]  /*bbf0*/  IMAD.X R9, R5, 0x1, R13.reuse, P6 ;  /* 0x0000000105097824 */ /* 0x100fe200030e060d */
[----:B--2---:R-:W-:Y:S02]  /*bc00*/  IADD3 R14, P6, R2, R103, RZ ;  /* 0x00000067020e7210 */ /* 0x004fe40007fde0ff */
[C---:B------:R-:W-:Y:S02]  /*bc10*/  ISETP.GT.AND P3, PT, R0.reuse, 0xc8, P3 ;  /* 0x000000c80000780c */ /* 0x040fe40001f64270 */
[----:B------:R1:W-:Y:S01]  /*bc20*/  @P4 STG.E.U16 desc[UR12][R8.64], R47 ;  /* 0x0000002f08004986 */ /* 0x0003e2000c10150c */
[C---:B------:R-:W-:Y:S01]  /*bc30*/  ISETP.GT.AND P4, PT, R0.reuse, 0xc0, P1 ;  /* 0x000000c00000780c */ /* 0x040fe20000f84270 */
[----:B------:R-:W-:Y:S01]  /*bc40*/  IMAD.X R15, R3, 0x1, R13, P6 ;  /* 0x00000001030f7824 */ /* 0x000fe200030e060d */
[----:B------:R-:W-:-:S02]  /*bc50*/  ISETP.GT.AND P1, PT, R0, 0xc8, P1 ;  /* 0x000000c80000780c */ /* 0x000fc40000f24270 */
[-C--:B0-----:R-:W-:Y:S02]  /*bc60*/  IADD3 R6, P6, R2, R105.reuse, RZ ;  /* 0x0000006902067210 */ /* 0x081fe40007fde0ff */
[----:B------:R0:W-:Y:S03]  /*bc70*/  @P5 STG.E.U16 desc[UR12][R14.64], R48 ;  /* 0x000000300e005986 */ /* 0x0001e6000c10150c */
[--C-:B------:R-:W-:Y:S01]  /*bc80*/  IMAD.X R7, R3, 0x1, R13.reuse, P6 ;  /* 0x0000000103077824 */ /* 0x100fe200030e060d */
[C---:B------:R-:W-:Y:S02]  /*bc90*/  IADD3 R10, P6, R4.reuse, R105, RZ ;  /* 0x00000069040a7210 */ /* 0x040fe40007fde0ff */
[----:B-1----:R-:W-:Y:S02]  /*bca0*/  IADD3 R8, P5, R4, R103, RZ ;  /* 0x0000006704087210 */ /* 0x002fe40007fbe0ff */
[----:B------:R1:W-:Y:S01]  /*bcb0*/  @P4 STG.E.U16 desc[UR12][R6.64], R49 ;  /* 0x0000003106004986 */ /* 0x0003e2000c10150c */
[C-C-:B------:R-:W-:Y:S01]  /*bcc0*/  IMAD.X R11, R5.reuse, 0x1, R13.reuse, P6 ;  /* 0x00000001050b7824 */ /* 0x140fe200030e060d */
[C---:B------:R-:W-:Y:S01]  /*bcd0*/  ISETP.GT.AND P4, PT, R0.reuse, 0xc0, P2 ;  /* 0x000000c00000780c */ /* 0x040fe20001784270 */
[----:B------:R-:W-:Y:S01]  /*bce0*/  IMAD.X R9, R5, 0x1, R13, P5 ;  /* 0x0000000105097824 */ /* 0x000fe200028e060d */
[----:B------:R-:W-:-:S02]  /*bcf0*/  ISETP.GT.AND P5, PT, R0, 0xc0, P0 ;  /* 0x000000c00000780c */ /* 0x000fc400007a4270 */
[C---:B------:R-:W-:Y:S02]  /*bd00*/  ISETP.GT.AND P2, PT, R0.reuse, 0xc8, P2 ;  /* 0x000000c80000780c */ /* 0x040fe40001744270 */
[----:B------:R2:W-:Y:S01]  /*bd10*/  @P3 STG.E.U16 desc[UR12][R8.64], R50 ;  /* 0x0000003208003986 */ /* 0x0005e2000c10150c */
[----:B------:R-:W-:Y:S02]  /*bd20*/  ISETP.GT.AND P0, PT, R0, 0xc8, P0 ;  /* 0x000000c80000780c */ /* 0x000fe40000704270 */
[-C--:B0-----:R-:W-:Y:S01]  /*bd30*/  IADD3 R14, P3, R4, R107.reuse, RZ ;  /* 0x0000006b040e7210 */ /* 0x081fe20007f7e0ff */
[----:B------:R2:W-:Y:S01]  /*bd40*/  @P1 STG.E.U16 desc[UR12][R10.64], R51 ;  /* 0x000000330a001986 */ /* 0x0005e2000c10150c */
[C---:B-1----:R-:W-:Y:S02]  /*bd50*/  IADD3 R6, P6, R2.reuse, R107, RZ ;  /* 0x0000006b02067210 */ /* 0x042fe40007fde0ff */
[----:B------:R-:W-:Y:S01]  /*bd60*/  IADD3 R2, P1, R2, R109, RZ ;  /* 0x0000006d02027210 */ /* 0x000fe20007f3e0ff */
[----:B------:R-:W-:-:S02]  /*bd70*/  IMAD.X R15, R5, 0x1, R13, P3 ;  /* 0x00000001050f7824 */ /* 0x000fc400018e060d */
[C-C-:B------:R-:W-:Y:S01]  /*bd80*/  IMAD.X R7, R3.reuse, 0x1, R13.reuse, P6 ;  /* 0x0000000103077824 */ /* 0x140fe200030e060d */
[----:B------:R-:W-:Y:S01]  /*bd90*/  IADD3 R12, P6, R4, R109, RZ ;  /* 0x0000006d040c7210 */ /* 0x000fe20007fde0ff */
[----:B------:R-:W-:-:S03]  /*bda0*/  IMAD.X R3, R3, 0x1, R13, P1 ;  /* 0x0000000103037824 */ /* 0x000fc600008e060d */
[----:B------:R2:W-:Y:S04]  /*bdb0*/  @P4 STG.E.U16 desc[UR12][R6.64], R52 ;  /* 0x0000003406004986 */ /* 0x0005e8000c10150c */
[----:B------:R2:W-:Y:S04]  /*bdc0*/  @P5 STG.E.U16 desc[UR12][R2.64], R53 ;  /* 0x0000003502005986 */ /* 0x0005e8000c10150c */
[----:B------:R2:W-:Y:S01]  /*bdd0*/  @P2 STG.E.U16 desc[UR12][R14.64], R54 ;  /* 0x000000360e002986 */ /* 0x0005e2000c10150c */
[----:B------:R-:W-:Y:S05]  /*bde0*/  @!P0 EXIT ;  /* 0x000000000000894d */ /* 0x000fea0003800000 */
[----:B------:R-:W-:Y:S01]  /*bdf0*/  F2FP.F16.F32.PACK_AB R55, RZ, R55 ;  /* 0x00000037ff37723e */ /* 0x000fe200000000ff */
[----:B------:R-:W-:-:S05]  /*be00*/  IMAD.X R13, R5, 0x1, R13, P6 ;  /* 0x00000001050d7824 */ /* 0x000fca00030e060d */
[----:B------:R-:W-:Y:S01]  /*be10*/  STG.E.U16 desc[UR12][R12.64], R55 ;  /* 0x000000370c007986 */ /* 0x000fe2000c10150c */
[----:B------:R-:W-:Y:S05]  /*be20*/  EXIT ;  /* 0x000000000000794d */ /* 0x000fea0003800000 */
.L_x_14:
[----:B------:R-:W-:-:S13]  /*be30*/  ISETP.NE.AND P0, PT, R7, RZ, PT ;  /* 0x000000ff0700720c */ /* 0x000fda0003f05270 */
[----:B------:R-:W-:Y:S05]  /*be40*/  @P0 EXIT ;  /* 0x000000000000094d */ /* 0x000fea0003800000 */
[----:B------:R-:W-:-:S13]  /*be50*/  ELECT P0, URZ, PT ;  /* 0x00000000003f782f */ /* 0x000fda0003800000 */
[----:B------:R-:W-:Y:S05]  /*be60*/  @!P0 BRA `(.L_x_249) ;  /* 0x0000000400c48947 */ /* 0x000fea0003800000 */
[----:B------:R-:W-:-:S13]  /*be70*/  ISETP.GE.AND P0, PT, R5, 0x1, PT ;  /* 0x000000010500780c */ /* 0x000fda0003f06270 */
[----:B------:R-:W-:Y:S05]  /*be80*/  @!P0 BRA `(.L_x_249) ;  /* 0x0000000400bc8947 */ /* 0x000fea0003800000 */
[----:B------:R-:W0:Y:S01]  /*be90*/  S2R R6, SR_CgaCtaId ;  /* 0x0000000000067919 */ /* 0x000e220000008800 */
[----:B------:R-:W-:Y:S01]  /*bea0*/  LOP3.LUT P0, RZ, R13, 0x1f, RZ, 0xc0, !PT ;  /* 0x0000001f0dff7812 */ /* 0x000fe2000780c0ff */
[----:B------:R-:W-:Y:S01]  /*beb0*/  IMAD.SHL.U32 R21, R12, 0x100, RZ ;  /* 0x000001000c157824 */ /* 0x000fe200078e00ff */
[C---:B------:R-:W-:Y:S01]  /*bec0*/  ISETP.NE.AND P1, PT, R0.reuse, RZ, PT ;  /* 0x000000ff0000720c */ /* 0x040fe20003f25270 */
[----:B------:R-:W-:Y:S01]  /*bed0*/  ULDC UR4, c[0x0][0x384] ;  /* 0x0000e10000047ab9 */ /* 0x000fe20000000800 */
[----:B------:R-:W-:Y:S01]  /*bee0*/  ISETP.NE.OR P0, PT, R0, RZ, !P0 ;  /* 0x000000ff0000720c */ /* 0x000fe20004705670 */
[----:B------:R-:W-:Y:S01]  /*bef0*/  ULDC UR5, c[0x0][0x388] ;  /* 0x0000e20000057ab9 */ /* 0x000fe20000000800 */
[----:B------:R-:W-:Y:S01]  /*bf00*/  LOP3.LUT R22, R4, 0x2, RZ, 0xfc, !PT ;  /* 0x0000000204167812 */ /* 0x000fe200078efcff */
[----:B------:R-:W-:Y:S01]  /*bf10*/  IMAD.MOV.U32 R7, RZ, RZ, 0x1 ;  /* 0x00000001ff077424 */ /* 0x000fe200078e00ff */
[----:B-----5:R-:W-:Y:S01]  /*bf20*/  CS2R R10, SRZ ;  /* 0x00000000000a7805 */ /* 0x020fe2000001ff00 */
[----:B------:R-:W-:-:S02]  /*bf30*/  IMAD.MOV.U32 R8, RZ, RZ, RZ ;  /* 0x000000ffff087224 */ /* 0x000fc400078e00ff */
[----:B------:R-:W-:Y:S02]  /*bf40*/  IMAD.MOV.U32 R13, RZ, RZ, RZ ;  /* 0x000000ffff0d7224 */ /* 0x000fe400078e00ff */
[C---:B0-----:R-:W-:Y:S02]  /*bf50*/  IMAD.SHL.U32 R2, R6.reuse, 0x20, RZ ;  /* 0x0000002006027824 */ /* 0x041fe400078e00ff */
[----:B------:R-:W-:Y:S02]  /*bf60*/  IMAD.SHL.U32 R0, R6, 0x400, RZ ;  /* 0x0000040006007824 */ /* 0x000fe400078e00ff */
[----:B------:R-:W-:Y:S01]  /*bf70*/  IMAD.HI.U32 R6, R21, UR4, RZ ;  /* 0x0000000415067c27 */ /* 0x000fe2000f8e00ff */
[----:B------:R-:W-:Y:S02]  /*bf80*/  LOP3.LUT R3, R2, 0x20, RZ, 0xc0, !PT ;  /* 0x0000002002037812 */ /* 0x000fe400078ec0ff */
[----:B------:R-:W-:Y:S01]  /*bf90*/  LOP3.LUT R0, R0, 0x400, RZ, 0xc0, !PT ;  /* 0x0000040000007812 */ /* 0x000fe200078ec0ff */
[----:B------:R-:W-:Y:S01]  /*bfa0*/  IMAD R2, R18, R19, RZ ;  /* 0x0000001312027224 */ /* 0x000fe200078e02ff */
[----:B------:R-:W-:Y:S01]  /*bfb0*/  SHF.R.U32.HI R6, RZ, UR5, R6 ;  /* 0x00000005ff067c19 */ /* 0x000fe20008011606 */
[----:B------:R-:W-:-:S02]  /*bfc0*/  IMAD R3, R16, 0x40, R3 ;  /* 0x0000004010037824 */ /* 0x000fc400078e0203 */
[----:B------:R-:W-:-:S07]  /*bfd0*/  IMAD R2, R9, R2, 0x1 ;  /* 0x0000000109027424 */ /* 0x000fce00078e0202 */
.L_x_253:
[----:B---3--:R-:W0:Y:S01]  /*bfe0*/  S2R R15, SR_CgaCtaId ;  /* 0x00000000000f7919 */ /* 0x008e220000008800 */
[----:B------:R-:W-:-:S04]  /*bff0*/  MOV R12, 0x400 ;  /* 0x00000400000c7802 */ /* 0x000fc80000000f00 */
[----:B0-----:R-:W-:Y:S02]  /*c000*/  LEA R20, R15, R12, 0x18 ;  /* 0x0000000c0f147211 */ /* 0x001fe400078ec0ff */
[----:B------:R-:W-:-:S03]  /*c010*/  SHF.L.U32 R12, R7, 0x1f, RZ ;  /* 0x0000001f070c7819 */ /* 0x000fc600000006ff */
[----:B------:R-:W-:-:S07]  /*c020*/  IMAD R15, R11, 0x8, R20 ;  /* 0x000000080b0f7824 */ /* 0x000fce00078e0214 */
.L_x_250:
[----:B0-----:R0:W1:Y:S02]  /*c030*/  SYNCS.PHASECHK.TRANS64.TRYWAIT P2, [R15+URZ+0x37058], R12 ;  /* 0x0370580c0f0075a7 */ /* 0x001064000804017f */
[----:B-1----:R-:W-:Y:S05]  /*c040*/  @!P2 NANOSLEEP.SYNCS 0x989680 ;  /* 0x009896800000a95d */ /* 0x002fea0003900000 */
[----:B------:R-:W1:Y:S02]  /*c050*/  @!P2 SYNCS.PHASECHK.TRANS64 P2, [R15+URZ+0x37058], R12 ;  /* 0x0370580c0f00a5a7 */ /* 0x000e64000804007f */
[----:B-1----:R-:W-:Y:S05]  /*c060*/  @!P2 BRA `(.L_x_250) ;  /* 0xfffffffc00f0a947 */ /* 0x002fea000383ffff */
[----:B0-----:R-:W0:Y:S02]  /*c070*/  @!P1 LDC R12, c[0x0][0x500] ;  /* 0x00014000ff0c9b82 */ /* 0x001e240000000800 */
[----:B0-----:R0:W-:Y:S02]  /*c080*/  @!P1 SYNCS.ARRIVE.TRANS64 RZ, [R15+URZ+0x37000], R12 ;  /* 0x0370000c0fff99a7 */ /* 0x0011e4000800003f */
[----:B0-----:R-:W-:-:S04]  /*c090*/  PRMT R12, R22, 0x9910, RZ ;  /* 0x00009910160c7816 */ /* 0x001fc800000000ff */
[----:B------:R-:W-:-:S13]  /*c0a0*/  ISETP.NE.AND P2, PT, R12, 0x2, PT ;  /* 0x000000020c00780c */ /* 0x000fda0003f45270 */
[----:B------:R-:W-:Y:S05]  /*c0b0*/  @P2 BRA `(.L_x_251) ;  /* 0x0000000000042947 */ /* 0x000fea0003800000 */
[----:B------:R-:W-:Y:S01]  /*c0c0*/  BPT.TRAP 0x1 ;  /* 0x000000040000795c */ /* 0x000fe20000300000 */
.L_x_251:
[----:B------:R-:W-:Y:S05]  /*c0d0*/  @P0 BRA `(.L_x_252) ;  /* 0x0000000000040947 */ /* 0x000fea0003800000 */
[----:B------:R-:W-:Y:S01]  /*c0e0*/  BPT.TRAP 0x1 ;  /* 0x000000040000795c */ /* 0x000fe20000300000 */
.L_x_252:
[----:B----4-:R-:W0:Y:S01]  /*c0f0*/  LDC R14, c[0x0][0x380] ;  /* 0x0000e000ff0e7b82 */ /* 0x010e220000000800 */
[----:B------:R-:W-:Y:S01]  /*c100*/  R2UR UR4, R6 ;  /* 0x00000000060472ca */ /* 0x000fe200000e0000 */
[----:B------:R-:W-:Y:S01]  /*c110*/  ULDC UR20, c[0x0][0x38c] ;  /* 0x0000e30000147ab9 */ /* 0x000fe20000000800 */
[----:B------:R-:W-:Y:S01]  /*c120*/  R2UR UR5, R21 ;  /* 0x00000000150572ca */ /* 0x000fe200000e0000 */
[----:B------:R-:W-:Y:S01]  /*c130*/  UISETP.NE.AND UP0, UPT, UR20, 0x1, UPT ;  /* 0x000000011400788c */ /* 0x000fe2000bf05270 */
[----:B------:R-:W-:Y:S01]  /*c140*/  IMAD R12, R11, 0x800, R0 ;  /* 0x000008000b0c7824 */ /* 0x000fe200078e0200 */
[C---:B------:R-:W-:Y:S01]  /*c150*/  R2UR UR18, R10.reuse ;  /* 0x000000000a1272ca */ /* 0x040fe200000e0000 */
[----:B------:R-:W-:Y:S01]  /*c160*/  VIADD R10, R10, 0x1 ;  /* 0x000000010a0a7836 */ /* 0x000fe20000000000 */
[----:B------:R-:W1:Y:S01]  /*c170*/  LDC.64 R16, c[0x0][0x3b8] ;  /* 0x0000ee00ff107b82 */ /* 0x000e620000000a00 */
[----:B------:R-:W-:Y:S01]  /*c180*/  IMAD R12, R12, 0x2, R20 ;  /* 0x000000020c0c7824 */ /* 0x000fe200078e0214 */
[----:B------:R-:W-:Y:S01]  /*c190*/  R2UR UR17, R15 ;  /* 0x000000000f1172ca */ /* 0x000fe200000e0000 */
[----:B------:R-:W-:Y:S01]  /*c1a0*/  VIADD R2, R2, 0xffffffff ;  /* 0xffffffff02027836 */ /* 0x000fe20000000000 */
[----:B------:R-:W-:Y:S01]  /*c1b0*/  R2UR UR9, R20 ;  /* 0x00000000140972ca */ /* 0x000fe200000e0000 */
[----:B------:R-:W-:Y:S01]  /*c1c0*/  ULDC.64 UR24, c[0x0][0x198] ;  /* 0x0000660000187ab9 */ /* 0x000fe20000000a00 */
[----:B------:R-:W-:Y:S01]  /*c1d0*/  R2UR UR8, R12 ;  /* 0x000000000c0872ca */ /* 0x000fe200000e0000 */
[----:B------:R-:W-:Y:S01]  /*c1e0*/  @UP0 ULDC.64 UR10, c[0x0][0x390] ;  /* 0x0000e400000a0ab9 */ /* 0x000fe20000000a00 */
[----:B------:R-:W1:Y:S01]  /*c1f0*/  LDC.64 R18, c[0x0][0x3d8] ;  /* 0x0000f600ff127b82 */ /* 0x000e620000000a00 */
[----:B------:R-:W-:Y:S01]  /*c200*/  R2UR UR16, R11 ;  /* 0x000000000b1072ca */ /* 0x000fe200000e0000 */
[----:B------:R-:W-:Y:S01]  /*c210*/  ULDC.64 UR14, c[0x0][0x3b0] ;  /* 0x0000ec00000e7ab9 */ /* 0x000fe20000000a00 */
[----:B------:R-:W-:Y:S01]  /*c220*/  R2UR UR12, R13 ;  /* 0x000000000d0c72ca */ /* 0x000fe200000e0000 */
[----:B------:R-:W-:Y:S01]  /*c230*/  ULDC.64 UR22, c[0x0][0x3d0] ;  /* 0x0000f40000167ab9 */ /* 0x000fe20000000a00 */
[----:B------:R-:W-:Y:S01]  /*c240*/  R2UR UR13, R8 ;  /* 0x00000000080d72ca */ /* 0x000fe200000e0000 */
[----:B------:R-:W-:Y:S01]  /*c250*/  USHF.L.U32 UR18, UR18, 0x5, URZ ;  /* 0x0000000512127899 */ /* 0x000fe2000800063f */
[----:B------:R-:W-:Y:S01]  /*c260*/  ISETP.GT.AND P5, PT, R2, 0x1, PT ;  /* 0x000000010200780c */ /* 0x000fe20003fa4270 */
[----:B------:R-:W-:Y:S01]  /*c270*/  UIADD3 UR17, UR17, 0x37000, URZ ;  /* 0x0003700011117890 */ /* 0x000fe2000fffe03f */
[----:B0-----:R-:W-:Y:S01]  /*c280*/  ISETP.NE.AND P2, PT, R14, 0x1, PT ;  /* 0x000000010e00780c */ /* 0x001fe20003f45270 */
[----:B------:R-:W-:Y:S01]  /*c290*/  VIADD R11, R11, 0x1 ;  /* 0x000000010b0b7836 */ /* 0x000fe20000000000 */
[----:B------:R-:W-:Y:S01]  /*c2a0*/  UIADD3 UR8, UR8, 0x2c000, URZ ;  /* 0x0002c00008087890 */ /* 0x000fe2000fffe03f */
[----:B------:R-:W-:-:S02]  /*c2b0*/  UMOV UR26, 0x30000 ;  /* 0x00030000001a7882 */ /* 0x000fc40000000000 */
[----:B------:R-:W-:Y:S01]  /*c2c0*/  ULEA UR16, UR16, UR9, 0xe ;  /* 0x0000000910107291 */ /* 0x000fe2000f8e703f */
[C---:B------:R-:W-:Y:S01]  /*c2d0*/  ISETP.NE.AND P4, PT, R11.reuse, 0xb, PT ;  /* 0x0000000b0b00780c */ /* 0x040fe20003f85270 */
[----:B------:R-:W-:Y:S01]  /*c2e0*/  UMOV UR28, 0x0 ;  /* 0x00000000001c7882 */ /* 0x000fe20000000000 */
[----:B------:R-:W-:Y:S01]  /*c2f0*/  UMOV UR29, 0x10000000 ;  /* 0x10000000001d7882 */ /* 0x000fe20000000000 */
[----:B------:R-:W-:Y:S01]  /*c300*/  UMOV UR9, UR17 ;  /* 0x0000001100097c82 */ /* 0x000fe20008000000 */
[----:B------:R-:W-:-:S03]  /*c310*/  SEL R11, R11, RZ, P4 ;  /* 0x000000ff0b0b7207 */ /* 0x000fc60002000000 */
[----:B------:R-:W-:Y:S01]  /*c320*/  @P2 IMAD.U32 R23, RZ, RZ, UR4 ;  /* 0x00000004ff172e24 */ /* 0x000fe2000f8e00ff */
[----:B------:R-:W-:Y:S01]  /*c330*/  UIADD3 UR4, UP1, UR24, 0xf0, URZ ;  /* 0x000000f018047890 */ /* 0x000fe2000ff3e03f */
[----:B-1----:R-:W-:Y:S01]  /*c340*/  IMAD R12, R13, R16, R18 ;  /* 0x000000100d0c7224 */ /* 0x002fe200078e0212 */
[----:B------:R-:W-:Y:S01]  /*c350*/  UIADD3 UR24, UP2, UR24, 0x1f0, URZ ;  /* 0x000001f018187890 */ /* 0x000fe2000ff5e03f */
[----:B------:R-:W-:Y:S01]  /*c360*/  IMAD R15, R8, R17, R19 ;  /* 0x00000011080f7224 */ /* 0x000fe200078e0213 */
[----:B------:R-:W-:Y:S02]  /*c370*/  @P2 R2UR UR5, R23 ;  /* 0x00000000170522ca */ /* 0x000fe400000e0000 */
[----:B------:R-:W0:Y:S01]  /*c380*/  LDC R23, c[0x0][0x3c8] ;  /* 0x0000f200ff177b82 */ /* 0x000e220000000800 */
[----:B------:R-:W-:Y:S02]  /*c390*/  ISETP.NE.AND P2, PT, R10, R9, PT ;  /* 0x000000090a00720c */ /* 0x000fe40003f45270 */
[----:B------:R-:W-:-:S02]  /*c3a0*/  PRMT R12, R12, 0x40, R15 ;  /* 0x000000400c0c7816 */ /* 0x000fc4000000000f */
[----:B------:R-:W-:Y:S02]  /*c3b0*/  SEL R16, RZ, 0x1, P4 ;  /* 0x00000001ff107807 */ /* 0x000fe40002000000 */
[----:B------:R-:W-:Y:S02]  /*c3c0*/  SEL R10, R10, RZ, P2 ;  /* 0x000000ff0a0a7207 */ /* 0x000fe40001000000 */
[----:B------:R-:W-:Y:S02]  /*c3d0*/  LOP3.LUT R7, R7, R16, RZ, 0x3c, !PT ;  /* 0x0000001007077212 */ /* 0x000fe400078e3cff */
[----:B------:R-:W-:Y:S02]  /*c3e0*/  UIADD3 UR6, -UR5, URZ, URZ ;  /* 0x0000003f05067290 */ /* 0x000fe4000fffe13f */
[----:B------:R-:W-:-:S04]  /*c3f0*/  UMOV UR21, UR5 ;  /* 0x0000000500157c82 */ /* 0x000fc80008000000 */
[----:B------:R-:W-:Y:S01]  /*c400*/  IMAD R14, R14, UR6, R21 ;  /* 0x000000060e0e7c24 */ /* 0x000fe2000f8e0215 */
[----:B------:R-:W-:-:S03]  /*c410*/  UIMAD.WIDE.U32 UR6, UR5, UR10, URZ ;  /* 0x0000000a050672a5 */ /* 0x000fc6000f8e003f */
[----:B------:R-:W-:Y:S01]  /*c420*/  UMOV UR10, UR18 ;  /* 0x00000012000a7c82 */ /* 0x000fe20008000000 */
[----:B------:R-:W-:Y:S01]  /*c430*/  @UP0 USHF.R.U32.HI UR21, URZ, UR11, UR7 ;  /* 0x0000000b3f150299 */ /* 0x000fe20008011607 */
[----:B------:R-:W-:Y:S01]  /*c440*/  R2UR UR19, R14 ;  /* 0x000000000e1372ca */ /* 0x000fe200000e0000 */
[----:B------:R-:W-:Y:S01]  /*c450*/  VIADD R14, R13, 0x1 ;  /* 0x000000010d0e7836 */ /* 0x000fe20000000000 */
[----:B------:R-:W-:Y:S01]  /*c460*/  R2UR UR7, R12 ;  /* 0x000000000c0772ca */ /* 0x000fe200000e0000 */
[----:B------:R-:W-:Y:S01]  /*c470*/  @P2 IMAD.MOV R14, RZ, RZ, R13 ;  /* 0x000000ffff0e2224 */ /* 0x000fe200078e020d */
[----:B------:R-:W-:Y:S01]  /*c480*/  UIADD3 UR6, -UR21, URZ, URZ ;  /* 0x0000003f15067290 */ /* 0x000fe2000fffe13f */
[----:B------:R-:W-:Y:S01]  /*c490*/  R2UR UR11, R3 ;  /* 0x00000000030b72ca */ /* 0x000fe200000e0000 */
[----:B------:R-:W-:Y:S02]  /*c4a0*/  VIADD R12, R8, 0x1 ;  /* 0x00000001080c7836 */ /* 0x000fe40000000000 */
[----:B------:R-:W-:Y:S01]  /*c4b0*/  UIMAD UR20, UR20, UR6, UR5 ;  /* 0x00000006141472a4 */ /* 0x000fe2000f8e0205 */
[----:B0-----:R-:W-:Y:S01]  /*c4c0*/  ISETP.NE.AND P3, PT, R14, R23, PT ;  /* 0x000000170e00720c */ /* 0x001fe20003f65270 */
[----:B------:R-:W-:-:S02]  /*c4d0*/  UIADD3.X UR5, URZ, UR25, URZ, UP1, !UPT ;  /* 0x000000193f057290 */ /* 0x000fc40008ffe43f */
[----:B------:R-:W-:Y:S01]  /*c4e0*/  UIMAD UR20, UR20, UR15, UR23 ;  /* 0x0000000f141472a4 */ /* 0x000fe2000f8e0217 */
[----:B------:R-:W-:Y:S01]  /*c4f0*/  SEL R13, R14, RZ, P3 ;  /* 0x000000ff0e0d7207 */ /* 0x000fe20001800000 */
[----:B------:R-:W-:Y:S02]  /*c500*/  UIMAD UR19, UR19, UR14, UR22 ;  /* 0x0000000e131372a4 */ /* 0x000fe4000f8e0216 */
[----:B------:R-:W-:Y:S02]  /*c510*/  UPRMT UR6, UR7, 0x5410, URZ ;  /* 0x0000541007067896 */ /* 0x000fe4000800003f */
[----:B------:R-:W-:-:S04]  /*c520*/  UIADD3.X UR25, URZ, UR25, URZ, UP2, !UPT ;  /* 0x000000193f197290 */ /* 0x000fc800097fe43f */
[----:B------:R-:W-:-:S03]  /*c530*/  @P3 IMAD.MOV R12, RZ, RZ, R8 ;  /* 0x000000ffff0c3224 */ /* 0x000fc600078e0208 */
[----:B------:R0:W-:Y:S01]  /*c540*/  UTMALDG.4D.IM2COL [UR16], [UR4], UR6 ;  /* 0x00000010040073b4 */ /* 0x0001e20008058006 */
[----:B------:R-:W-:Y:S01]  /*c550*/  IMAD.MOV.U32 R8, RZ, RZ, R12 ;  /* 0x000000ffff087224 */ /* 0x000fe200078e000c */
[----:B------:R0:W-:Y:S02]  /*c560*/  UTMALDG.4D.MULTICAST [UR8], [UR24], UR26, desc[UR28] ;  /* 0x00001c08180073b4 */ /* 0x0001e4000801981a */
[----:B0-----:R-:W-:Y:S05]  /*c570*/  @P5 BRA `(.L_x_253) ;  /* 0xfffffff800985947 */ /* 0x001fea000383ffff */
.L_x_249:
[----:B------:R-:W-:Y:S01]  /*c580*/  ISETP.GE.U32.AND P2, PT, R5, 0xb, PT ;  /* 0x0000000b0500780c */ /* 0x000fe20003f46070 */
[----:B------:R-:W-:Y:S05]  /*c590*/  WARPSYNC.ALL ;  /* 0x0000000000007948 */ /* 0x000fea0003800000 */
[----:B------:R-:W-:-:S07]  /*c5a0*/  ELECT P1, URZ, PT ;  /* 0x00000000003f782f */ /* 0x000fce0003820000 */
[----:B------:R-:W-:-:S05]  /*c5b0*/  @P2 IMAD.WIDE.U32 R2, R5, -0x45d1745d, RZ ;  /* 0xba2e8ba305022825 */ /* 0x000fca00078e00ff */
[----:B------:R-:W-:-:S04]  /*c5c0*/  @P2 SHF.R.U32.HI R0, RZ, 0x3, R3 ;  /* 0x00000003ff002819 */ /* 0x000fc80000011603 */
[----:B------:R-:W-:-:S04]  /*c5d0*/  @P2 LOP3.LUT R0, R0, 0x1, RZ, 0xc0, !PT ;  /* 0x0000000100002812 */ /* 0x000fc800078ec0ff */
[----:B------:R-:W-:Y:S01]  /*c5e0*/  @P2 ISETP.NE.U32.AND P0, PT, R0, 0x1, PT ;  /* 0x000000010000280c */ /* 0x000fe20003f05070 */
[----:B------:R-:W-:-:S12]  /*c5f0*/  @!P1 EXIT ;  /* 0x000000000000994d */ /* 0x000fd80003800000 */
[----:B------:R-:W-:Y:S01]  /*c600*/  LOP3.LUT R4, R4, 0x2, RZ, 0xfc, !PT ;  /* 0x0000000204047812 */ /* 0x000fe200078efcff */
[----:B------:R-:W-:Y:S01]  /*c610*/  IMAD.MOV.U32 R0, RZ, RZ, 0x1 ;  /* 0x00000001ff007424 */ /* 0x000fe200078e00ff */
[----:B------:R-:W-:Y:S02]  /*c620*/  @P2 ISETP.NE.U32.AND.EX P0, PT, RZ, RZ, PT, P0 ;  /* 0x000000ffff00220c */ /* 0x000fe40003f05100 */
[----:B------:R-:W-:Y:S02]  /*c630*/  ISETP.NE.AND P1, PT, R4, 0x3, PT ;  /* 0x000000030400780c */ /* 0x000fe40003f25270 */
[----:B------:R-:W-:-:S11]  /*c640*/  @P2 SEL R0, RZ, 0x1, !P0 ;  /* 0x00000001ff002807 */ /* 0x000fd60004000000 */
[----:B------:R-:W-:Y:S05]  /*c650*/  @!P1 BRA `(.L_x_254) ;  /* 0x0000000000049947 */ /* 0x000fea0003800000 */
[----:B------:R-:W-:Y:S01]  /*c660*/  BPT.TRAP 0x1 ;  /* 0x000000040000795c */ /* 0x000fe20000300000 */
.L_x_254:
[----:B------:R-:W0:Y:S01]  /*c670*/  S2R R7, SR_CgaCtaId ;  /* 0x0000000000077919 */ /* 0x000e220000008800 */
[----:B------:R-:W-:Y:S01]  /*c680*/  IMAD.WIDE.U32 R2, R5, -0x45d1745d, RZ ;  /* 0xba2e8ba305027825 */ /* 0x000fe200078e00ff */
[----:B------:R-:W-:-:S04]  /*c690*/  MOV R4, 0x400 ;  /* 0x0000040000047802 */ /* 0x000fc80000000f00 */
[----:B------:R-:W-:-:S05]  /*c6a0*/  SHF.R.U32.HI R2, RZ, 0x3, R3 ;  /* 0x00000003ff027819 */ /* 0x000fca0000011603 */
[----:B------:R-:W-:Y:S01]  /*c6b0*/  IMAD R5, R2, -0xb, R5 ;  /* 0xfffffff502057824 */ /* 0x000fe200078e0205 */
[----:B0-----:R-:W-:-:S05]  /*c6c0*/  LEA R4, R7, R4, 0x18 ;  /* 0x0000000407047211 */ /* 0x001fca00078ec0ff */
[----:B------:R-:W-:Y:S01]  /*c6d0*/  VIADD R2, R4, 0x37058 ;  /* 0x0003705804027836 */ /* 0x000fe20000000000 */
[----:B------:R-:W-:-:S03]  /*c6e0*/  SHF.L.U32 R4, R0, 0x1f, RZ ;  /* 0x0000001f00047819 */ /* 0x000fc600000006ff */
[----:B------:R-:W-:-:S07]  /*c6f0*/  IMAD R3, R5, 0x8, R2 ;  /* 0x0000000805037824 */ /* 0x000fce00078e0202 */
.L_x_255:
[----:B0-----:R0:W1:Y:S02]  /*c700*/  SYNCS.PHASECHK.TRANS64.TRYWAIT P0, [R3+URZ], R4 ;  /* 0x00000004030075a7 */ /* 0x001064000800017f */
[----:B-1----:R-:W-:Y:S05]  /*c710*/  @!P0 NANOSLEEP.SYNCS 0x989680 ;  /* 0x009896800000895d */ /* 0x002fea0003900000 */
[----:B------:R-:W1:Y:S02]  /*c720*/  @!P0 SYNCS.PHASECHK.TRANS64 P0, [R3+URZ], R4 ;  /* 0x00000004030085a7 */ /* 0x000e64000800007f */
[----:B-1----:R-:W-:Y:S05]  /*c730*/  @!P0 BRA `(.L_x_255) ;  /* 0xfffffffc00f08947 */ /* 0x002fea000383ffff */
[----:B------:R-:W-:-:S05]  /*c740*/  VIADD R5, R5, 0x1 ;  /* 0x0000000105057836 */ /* 0x000fca0000000000 */
[----:B------:R-:W-:-:S04]  /*c750*/  ISETP.NE.AND P0, PT, R5, 0xb, PT ;  /* 0x0000000b0500780c */ /* 0x000fc80003f05270 */
[----:B0-----:R-:W-:Y:S02]  /*c760*/  SEL R3, RZ, 0x1, P0 ;  /* 0x00000001ff037807 */ /* 0x001fe40000000000 */
[----:B------:R-:W-:Y:S02]  /*c770*/  SEL R5, R5, RZ, P0 ;  /* 0x000000ff05057207 */ /* 0x000fe40000000000 */
[----:B------:R-:W-:-:S03]  /*c780*/  LOP3.LUT R7, R0, R3, RZ, 0x3c, !PT ;  /* 0x0000000300077212 */ /* 0x000fc600078e3cff */
[----:B------:R-:W-:Y:S01]  /*c790*/  IMAD R0, R5, 0x8, R2 ;  /* 0x0000000805007824 */ /* 0x000fe200078e0202 */
[----:B------:R-:W-:-:S07]  /*c7a0*/  SHF.L.U32 R3, R7, 0x1f, RZ ;  /* 0x0000001f07037819 */ /* 0x000fce00000006ff */
.L_x_256:
        /* <DEDUP_REMOVED lines=11> */
.L_x_257:
        /* <DEDUP_REMOVED lines=11> */
.L_x_258:
        /* <DEDUP_REMOVED lines=11> */
.L_x_259:
        /* <DEDUP_REMOVED lines=11> */
.L_x_260:
        /* <DEDUP_REMOVED lines=11> */
.L_x_261:
        /* <DEDUP_REMOVED lines=11> */
.L_x_262:
        /* <DEDUP_REMOVED lines=11> */
.L_x_263:
        /* <DEDUP_REMOVED lines=11> */
.L_x_264:
        /* <DEDUP_REMOVED lines=11> */
.L_x_265:
[----:B0-----:R0:W1:Y:S02]  /*cde0*/  SYNCS.PHASECHK.TRANS64.TRYWAIT P0, [R5+URZ], R0 ;  /* 0x00000000050075a7 */ /* 0x001064000800017f */
[----:B-1----:R-:W-:Y:S05]  /*cdf0*/  @!P0 NANOSLEEP.SYNCS 0x989680 ;  /* 0x009896800000895d */ /* 0x002fea0003900000 */
[----:B------:R-:W1:Y:S02]  /*ce00*/  @!P0 SYNCS.PHASECHK.TRANS64 P0, [R5+URZ], R0 ;  /* 0x00000000050085a7 */ /* 0x000e64000800007f */
[----:B-1----:R-:W-:Y:S05]  /*ce10*/  @P0 EXIT ;  /* 0x000000000000094d */ /* 0x002fea0003800000 */
[----:B------:R-:W-:Y:S05]  /*ce20*/  BRA `(.L_x_265) ;  /* 0xfffffffc00ec7947 */ /* 0x000fea000383ffff */
.L_x_266:
[----:B------:R-:W-:-:S00]  /*ce30*/  BRA `(.L_x_266) ;  /* 0xfffffffc00fc7947 */ /* 0x000fc0000383ffff */
[----:B------:R-:W-:-:S00]  /*ce40*/  NOP ;  /* 0x0000000000007918 */ /* 0x000fc00000000000 */
        /* <DEDUP_REMOVED lines=11> */
.L_x_267:


//--------------------- .nv.shared._ZN7cutlass13device_kernelINS_4conv6kernel13ConvUniversalINS1_16ConvProblemShapeILNS1_8OperatorE0ELi2EEENS1_10collective14CollectiveConvINS1_46MainloopSm90TmaGmmaWarpSpecializedImplicitGemmILS5_0ELi11ELi2EN4cute5tupleIJNSA_1CILi2EEENSC_ILi1EEESE_EEENS1_36KernelImplicitTmaWarpSpecializedSm90ELi1EEENSB_IJNSC_ILi256EEENSC_ILi64EEENSB_IJNSC_ILi32EEEEEEEEENS_6half_tESN_NSA_8TiledMMAINSA_8MMA_AtomIJNSA_4SM904GMMA25MMA_64x64x16_F32F16F16_SSILNSR_5MajorE0ELST_0ELNSR_7ScaleInE1ELSU_1EEEEEENSA_6LayoutINSB_IJSE_SE_SE_EEENSB_IJNSC_ILi0EEESZ_SZ_EEEEENSB_IJNSA_10UnderscoreES12_S12_EEEEENS7_6detail26Sm90ImplicitGemmTileTraitsINSA_20SM90_TMA_LOAD_IM2COLENSA_14ComposedLayoutINSA_7SwizzleILi2ELi4ELi3EEENSA_18smem_ptr_flag_bitsILi16EEENSX_INSB_IJNSB_IJNSC_ILi8EEESK_EEENSB_IJSK_SE_EEENSB_IJSE_NSC_ILi11EEEEEEEEENSB_IJNSB_IJSK_SI_EEENSB_IJSE_SZ_EEENSB_IJSZ_NSC_ILi8192EEEEEEEEEEEEEvEENS16_INSA_23SM90_TMA_LOAD_MULTICASTENS18_IS1A_S1C_NSX_INSB_IJNSB_IJS1D_S1D_EEES1F_S1H_EEENSB_IJS1J_S1K_NSB_IJSZ_NSC_ILi2048EEEEEEEEEEEEEvEEEENS_8epilogue10collective6detail29Sm90TmaWarpSpecializedAdapterINS22_15DefaultEpilogueISN_NSB_IJNSB_IJlllEEESE_SZ_EEES27_NS21_6thread17LinearCombinationISN_Li1EffLNS28_9ScaleType4KindE0ELNS_15FloatRoundStyleE2ESN_EENS_4gemm15EpilogueDefaultEEEEEvvEEEEvNT_6ParamsE --------------------------
	.section	.nv.shared._ZN7cutlass13device_kernelINS_4conv6kernel13ConvUniversalINS1_16ConvProblemShapeILNS1_8OperatorE0ELi2EEENS1_10collective14CollectiveConvINS1_46MainloopSm90TmaGmmaWarpSpecializedImplicitGemmILS5_0ELi11ELi2EN4cute5tupleIJNSA_1CILi2EEENSC_ILi1EEESE_EEENS1_36KernelImplicitTmaWarpSpecializedSm90ELi1EEENSB_IJNSC_ILi256EEENSC_ILi64EEENSB_IJNSC_ILi32EEEEEEEEENS_6half_tESN_NSA_8TiledMMAINSA_8MMA_AtomIJNSA_4SM904GMMA25MMA_64x64x16_F32F16F16_SSILNSR_5MajorE0ELST_0ELNSR_7ScaleInE1ELSU_1EEEEEENSA_6LayoutINSB_IJSE_SE_SE_EEENSB_IJNSC_ILi0EEESZ_SZ_EEEEENSB_IJNSA_10UnderscoreES12_S12_EEEEENS7_6detail26Sm90ImplicitGemmTileTraitsINSA_20SM90_TMA_LOAD_IM2COLENSA_14ComposedLayoutINSA_7SwizzleILi2ELi4ELi3EEENSA_18smem_ptr_flag_bitsILi16EEENSX_INSB_IJNSB_IJNSC_ILi8EEESK_EEENSB_IJSK_SE_EEENSB_IJSE_NSC_ILi11EEEEEEEEENSB_IJNSB_IJSK_SI_EEENSB_IJSE_SZ_EEENSB_IJSZ_NSC_ILi8192EEEEEEEEEEEEEvEENS16_INSA_23SM90_TMA_LOAD_MULTICASTENS18_IS1A_S1C_NSX_INSB_IJNSB_IJS1D_S1D_EEES1F_S1H_EEENSB_IJS1J_S1K_NSB_IJSZ_NSC_ILi2048EEEEEEEEEEEEEvEEEENS_8epilogue10collective6detail29Sm90TmaWarpSpecializedAdapterINS22_15DefaultEpilogueISN_NSB_IJNSB_IJlllEEESE_SZ_EEES27_NS21_6thread17LinearCombinationISN_Li1EffLNS28_9ScaleType4KindE0ELNS_15FloatRoundStyleE2ESN_EENS_4gemm15EpilogueDefaultEEEEEvvEEEEvNT_6ParamsE,"aw",@nobits
	.sectionflags	@""
	.align	16
	.zero		1024


//--------------------- .nv.shared.reserved.0     --------------------------
	.section	.nv.shared.reserved.0,"aw",@nobits
	.weak		__nv_reservedSMEM_offset_0_alias
	.size		__nv_reservedSMEM_offset_0_alias, 0, 0
	.other		__nv_reservedSMEM_offset_0_alias,@"STO_CUDA_RESERVED_SHARED STV_DEFAULT"
__nv_reservedSMEM_offset_0_alias:
	.zero		0


//--------------------- .nv.global                --------------------------
	.section	.nv.global,"aw",@nobits
.nv.global:
	.type		_ZN39_INTERNAL_7d49b886_4_k_cu_c570cb51_27094cute1_E,@object
	.size		_ZN39_INTERNAL_7d49b886_4_k_cu_c570cb51_27094cute1_E,(_ZN39_INTERNAL_7d49b886_4_k_cu_c570cb51_27094cuda3std3__45__cpo6cbeginE - _ZN39_INTERNAL_7d49b886_4_k_cu_c570cb51_27094cute1_E)
_ZN39_INTERNAL_7d49b886_4_k_cu_c570cb51_27094cute1_E:
	.zero		1
	.type		_ZN39_INTERNAL_7d49b886_4_k_cu_c570cb51_27094cuda3std3__45__cpo6cbeginE,@object
	.size		_ZN39_INTERNAL_7d49b886_4_k_cu_c570cb51_27094cuda3std3__45__cpo6cbeginE,(_ZN39_INTERNAL_7d49b886_4_k_cu_c570cb51_27094cuda3std3__48in_placeE - _ZN39_INTERNAL_7d49b886_4_k_cu_c570cb51_27094cuda3std3__45__cpo6cbeginE)
_ZN39_INTERNAL_7d49b886_4_k_cu_c570cb51_27094cuda3std3__45__cpo6cbeginE:
	.zero		1
	.type		_ZN39_INTERNAL_7d49b886_4_k_cu_c570cb51_27094cuda3std3__48in_placeE,@object
	.size		_ZN39_INTERNAL_7d49b886_4_k_cu_c570cb51_27094cuda3std3__48in_placeE,(_ZN39_INTERNAL_7d49b886_4_k_cu_c570cb51_27094cuda3std6ranges3__45__cpo9iter_moveE - _ZN39_INTERNAL_7d49b886_4_k_cu_c570cb51_27094cuda3std3__48in_placeE)
_ZN39_INTERNAL_7d49b886_4_k_cu_c570cb51_27094cuda3std3__48in_placeE:
	.zero		1
	.type		_ZN39_INTERNAL_7d49b886_4_k_cu_c570cb51_27094cuda3std6ranges3__45__cpo9iter_moveE,@object
	.size		_ZN39_INTERNAL_7d49b886_4_k_cu_c570cb51_27094cuda3std6ranges3__45__cpo9iter_moveE,(_ZN39_INTERNAL_7d49b886_4_k_cu_c570cb51_27094cuda3std3__45__cpo5beginE - _ZN39_INTERNAL_7d49b886_4_k_cu_c570cb51_27094cuda3std6ranges3__45__cpo9iter_moveE)
_ZN39_INTERNAL_7d49b886_4_k_cu_c570cb51_27094cuda3std6ranges3__45__cpo9iter_moveE:
	.zero		1
	.type		_ZN39_INTERNAL_7d49b886_4_k_cu_c570cb51_27094cuda3std3__45__cpo5beginE,@object
	.size		_ZN39_INTERNAL_7d49b886_4_k_cu_c570cb51_27094cuda3std3__45__cpo5beginE,(_ZN39_INTERNAL_7d49b886_4_k_cu_c570cb51_27094cuda3std3__441_GLOBAL__N__7d49b886_4_k_cu_c570cb51_27096ignoreE - _ZN39_INTERNAL_7d49b886_4_k_cu_c570cb51_27094cuda3std3__45__cpo5beginE)
_ZN39_INTERNAL_7d49b886_4_k_cu_c570cb51_27094cuda3std3__45__cpo5beginE:
	.zero		1
	.type		_ZN39_INTERNAL_7d49b886_4_k_cu_c570cb51_27094cuda3std3__441_GLOBAL__N__7d49b886_4_k_cu_c570cb51_27096ignoreE,@object
	.size		_ZN39_INTERNAL_7d49b886_4_k_cu_c570cb51_27094cuda3std3__441_GLOBAL__N__7d49b886_4_k_cu_c570cb51_27096ignoreE,(_ZN39_INTERNAL_7d49b886_4_k_cu_c570cb51_27094cute7productE - _ZN39_INTERNAL_7d49b886_4_k_cu_c570cb51_27094cuda3std3__441_GLOBAL__N__7d49b886_4_k_cu_c570cb51_27096ignoreE)
_ZN39_INTERNAL_7d49b886_4_k_cu_c570cb51_27094cuda3std3__441_GLOBAL__N__7d49b886_4_k_cu_c570cb51_27096ignoreE:
	.zero		1
	.type		_ZN39_INTERNAL_7d49b886_4_k_cu_c570cb51_27094cute7productE,@object
	.size		_ZN39_INTERNAL_7d49b886_4_k_cu_c570cb51_27094cute7productE,(_ZN39_INTERNAL_7d49b886_4_k_cu_c570cb51_27094cuda3std3__45__cpo3endE - _ZN39_INTERNAL_7d49b886_4_k_cu_c570cb51_27094cute7productE)
_ZN39_INTERNAL_7d49b886_4_k_cu_c570cb51_27094cute7productE:
	.zero		1
	.type		_ZN39_INTERNAL_7d49b886_4_k_cu_c570cb51_27094cuda3std3__45__cpo3endE,@object
	.size		_ZN39_INTERNAL_7d49b886_4_k_cu_c570cb51_27094cuda3std3__45__cpo3endE,(_ZN39_INTERNAL_7d49b886_4_k_cu_c570cb51_27094cuda3std3__419piecewise_constructE - _ZN39_INTERNAL_7d49b886_4_k_cu_c570cb51_27094cuda3std3__45__cpo3endE)
_ZN39_INTERNAL_7d49b886_4_k_cu_c570cb51_27094cuda3std3__45__cpo3endE:
	.zero		1
	.type		_ZN39_INTERNAL_7d49b886_4_k_cu_c570cb51_27094cuda3std3__419piecewise_constructE,@object
	.size		_ZN39_INTERNAL_7d49b886_4_k_cu_c570cb51_27094cuda3std3__419piecewise_constructE,(_ZN39_INTERNAL_7d49b886_4_k_cu_c570cb51_27094cuda3std3__45__cpo4cendE - _ZN39_INTERNAL_7d49b886_4_k_cu_c570cb51_27094cuda3std3__419piecewise_constructE)
_ZN39_INTERNAL_7d49b886_4_k_cu_c570cb51_27094cuda3std3__419piecewise_constructE:
	.zero		1
	.type		_ZN39_INTERNAL_7d49b886_4_k_cu_c570cb51_27094cuda3std3__45__cpo4cendE,@object
	.size		_ZN39_INTERNAL_7d49b886_4_k_cu_c570cb51_27094cuda3std3__45__cpo4cendE,(_ZN39_INTERNAL_7d49b886_4_k_cu_c570cb51_27094cuda3std6ranges3__45__cpo4swapE - _ZN39_INTERNAL_7d49b886_4_k_cu_c570cb51_27094cuda3std3__45__cpo4cendE)
_ZN39_INTERNAL_7d49b886_4_k_cu_c570cb51_27094cuda3std3__45__cpo4cendE:
	.zero		1
	.type		_ZN39_INTERNAL_7d49b886_4_k_cu_c570cb51_27094cuda3std6ranges3__45__cpo4swapE,@object
	.size		_ZN39_INTERNAL_7d49b886_4_k_cu_c570cb51_27094cuda3std6ranges3__45__cpo4swapE,(.L_7 - _ZN39_INTERNAL_7d49b886_4_k_cu_c570cb51_27094cuda3std6ranges3__45__cpo4swapE)
_ZN39_INTERNAL_7d49b886_4_k_cu_c570cb51_27094cuda3std6ranges3__45__cpo4swapE:
	.zero		1
.L_7:


//--------------------- .nv.constant0._ZN7cutlass13device_kernelINS_4conv6kernel13ConvUniversalINS1_16ConvProblemShapeILNS1_8OperatorE0ELi2EEENS1_10collective14CollectiveConvINS1_46MainloopSm90TmaGmmaWarpSpecializedImplicitGemmILS5_0ELi11ELi2EN4cute5tupleIJNSA_1CILi2EEENSC_ILi1EEESE_EEENS1_36KernelImplicitTmaWarpSpecializedSm90ELi1EEENSB_IJNSC_ILi256EEENSC_ILi64EEENSB_IJNSC_ILi32EEEEEEEEENS_6half_tESN_NSA_8TiledMMAINSA_8MMA_AtomIJNSA_4SM904GMMA25MMA_64x64x16_F32F16F16_SSILNSR_5MajorE0ELST_0ELNSR_7ScaleInE1ELSU_1EEEEEENSA_6LayoutINSB_IJSE_SE_SE_EEENSB_IJNSC_ILi0EEESZ_SZ_EEEEENSB_IJNSA_10UnderscoreES12_S12_EEEEENS7_6detail26Sm90ImplicitGemmTileTraitsINSA_20SM90_TMA_LOAD_IM2COLENSA_14ComposedLayoutINSA_7SwizzleILi2ELi4ELi3EEENSA_18smem_ptr_flag_bitsILi16EEENSX_INSB_IJNSB_IJNSC_ILi8EEESK_EEENSB_IJSK_SE_EEENSB_IJSE_NSC_ILi11EEEEEEEEENSB_IJNSB_IJSK_SI_EEENSB_IJSE_SZ_EEENSB_IJSZ_NSC_ILi8192EEEEEEEEEEEEEvEENS16_INSA_23SM90_TMA_LOAD_MULTICASTENS18_IS1A_S1C_NSX_INSB_IJNSB_IJS1D_S1D_EEES1F_S1H_EEENSB_IJS1J_S1K_NSB_IJSZ_NSC_ILi2048EEEEEEEEEEEEEvEEEENS_8epilogue10collective6detail29Sm90TmaWarpSpecializedAdapterINS22_15DefaultEpilogueISN_NSB_IJNSB_IJlllEEESE_SZ_EEES27_NS21_6thread17LinearCombinationISN_Li1EffLNS28_9ScaleType4KindE0ELNS_15FloatRoundStyleE2ESN_EENS_4gemm15EpilogueDefaultEEEEEvvEEEEvNT_6ParamsE --------------------------
	.section	.nv.constant0._ZN7cutlass13device_kernelINS_4conv6kernel13ConvUniversalINS1_16ConvProblemShapeILNS1_8OperatorE0ELi2EEENS1_10collective14CollectiveConvINS1_46MainloopSm90TmaGmmaWarpSpecializedImplicitGemmILS5_0ELi11ELi2EN4cute5tupleIJNSA_1CILi2EEENSC_ILi1EEESE_EEENS1_36KernelImplicitTmaWarpSpecializedSm90ELi1EEENSB_IJNSC_ILi256EEENSC_ILi64EEENSB_IJNSC_ILi32EEEEEEEEENS_6half_tESN_NSA_8TiledMMAINSA_8MMA_AtomIJNSA_4SM904GMMA25MMA_64x64x16_F32F16F16_SSILNSR_5MajorE0ELST_0ELNSR_7ScaleInE1ELSU_1EEEEEENSA_6LayoutINSB_IJSE_SE_SE_EEENSB_IJNSC_ILi0EEESZ_SZ_EEEEENSB_IJNSA_10UnderscoreES12_S12_EEEEENS7_6detail26Sm90ImplicitGemmTileTraitsINSA_20SM90_TMA_LOAD_IM2COLENSA_14ComposedLayoutINSA_7SwizzleILi2ELi4ELi3EEENSA_18smem_ptr_flag_bitsILi16EEENSX_INSB_IJNSB_IJNSC_ILi8EEESK_EEENSB_IJSK_SE_EEENSB_IJSE_NSC_ILi11EEEEEEEEENSB_IJNSB_IJSK_SI_EEENSB_IJSE_SZ_EEENSB_IJSZ_NSC_ILi8192EEEEEEEEEEEEEvEENS16_INSA_23SM90_TMA_LOAD_MULTICASTENS18_IS1A_S1C_NSX_INSB_IJNSB_IJS1D_S1D_EEES1F_S1H_EEENSB_IJS1J_S1K_NSB_IJSZ_NSC_ILi2048EEEEEEEEEEEEEvEEEENS_8epilogue10collective6detail29Sm90TmaWarpSpecializedAdapterINS22_15DefaultEpilogueISN_NSB_IJNSB_IJlllEEESE_SZ_EEES27_NS21_6thread17LinearCombinationISN_Li1EffLNS28_9ScaleType4KindE0ELNS_15FloatRoundStyleE2ESN_EENS_4gemm15EpilogueDefaultEEEEEvvEEEEvNT_6ParamsE,"a",@progbits
	.sectionflags	@""
	.align	4
.nv.constant0._ZN7cutlass13device_kernelINS_4conv6kernel13ConvUniversalINS1_16ConvProblemShapeILNS1_8OperatorE0ELi2EEENS1_10collective14CollectiveConvINS1_46MainloopSm90TmaGmmaWarpSpecializedImplicitGemmILS5_0ELi11ELi2EN4cute5tupleIJNSA_1CILi2EEENSC_ILi1EEESE_EEENS1_36KernelImplicitTmaWarpSpecializedSm90ELi1EEENSB_IJNSC_ILi256EEENSC_ILi64EEENSB_IJNSC_ILi32EEEEEEEEENS_6half_tESN_NSA_8TiledMMAINSA_8MMA_AtomIJNSA_4SM904GMMA25MMA_64x64x16_F32F16F16_SSILNSR_5MajorE0ELST_0ELNSR_7ScaleInE1ELSU_1EEEEEENSA_6LayoutINSB_IJSE_SE_SE_EEENSB_IJNSC_ILi0EEESZ_SZ_EEEEENSB_IJNSA_10UnderscoreES12_S12_EEEEENS7_6detail26Sm90ImplicitGemmTileTraitsINSA_20SM90_TMA_LOAD_IM2COLENSA_14ComposedLayoutINSA_7SwizzleILi2ELi4ELi3EEENSA_18smem_ptr_flag_bitsILi16EEENSX_INSB_IJNSB_IJNSC_ILi8EEESK_EEENSB_IJSK_SE_EEENSB_IJSE_NSC_ILi11EEEEEEEEENSB_IJNSB_IJSK_SI_EEENSB_IJSE_SZ_EEENSB_IJSZ_NSC_ILi8192EEEEEEEEEEEEEvEENS16_INSA_23SM90_TMA_LOAD_MULTICASTENS18_IS1A_S1C_NSX_INSB_IJNSB_IJS1D_S1D_EEES1F_S1H_EEENSB_IJS1J_S1K_NSB_IJSZ_NSC_ILi2048EEEEEEEEEEEEEvEEEENS_8epilogue10collective6detail29Sm90TmaWarpSpecializedAdapterINS22_15DefaultEpilogueISN_NSB_IJNSB_IJlllEEESE_SZ_EEES27_NS21_6thread17LinearCombinationISN_Li1EffLNS28_9ScaleType4KindE0ELNS_15FloatRoundStyleE2ESN_EENS_4gemm15EpilogueDefaultEEEEEvvEEEEvNT_6ParamsE:
	.zero		1536


//--------------------- SYMBOLS --------------------------

	.type		.nv.reservedSmem.offset0,@object
	.size		.nv.reservedSmem.offset0,0x4
